//
// Generated by NVIDIA NVVM Compiler
//
// Compiler Build ID: CL-36424714
// Cuda compilation tools, release 13.0, V13.0.88
// Based on NVVM 20.0.0
//

.version 9.0
.target sm_100
.address_size 64

	// .globl	_Z9isingCudaPiS_ii
.extern .shared .align 16 .b8 sharedCurrent[];

.visible .entry _Z9isingCudaPiS_ii(
	.param .u64 .ptr .align 1 _Z9isingCudaPiS_ii_param_0,
	.param .u64 .ptr .align 1 _Z9isingCudaPiS_ii_param_1,
	.param .u32 _Z9isingCudaPiS_ii_param_2,
	.param .u32 _Z9isingCudaPiS_ii_param_3
)
{
	.reg .pred 	%p<50>;
	.reg .b32 	%r<231>;
	.reg .b64 	%rd<19>;

	ld.param.u64 	%rd7, [_Z9isingCudaPiS_ii_param_0];
	ld.param.u64 	%rd8, [_Z9isingCudaPiS_ii_param_1];
	ld.param.u32 	%r42, [_Z9isingCudaPiS_ii_param_2];
	ld.param.u32 	%r43, [_Z9isingCudaPiS_ii_param_3];
	cvta.to.global.u64 	%rd1, %rd7;
	cvta.to.global.u64 	%rd2, %rd8;
	mov.u32 	%r44, %ctaid.x;
	mov.u32 	%r45, %ntid.x;
	mov.u32 	%r46, %tid.x;
	mad.lo.s32 	%r1, %r44, %r45, %r46;
	setp.lt.s32 	%p1, %r43, 1;
	@%p1 bra 	$L__BB0_71;
	mul.lo.s32 	%r2, %r43, %r1;
	mul.lo.s32 	%r3, %r42, %r42;
	and.b32  	%r4, %r43, 15;
	setp.lt.u32 	%p2, %r43, 16;
	mov.b32 	%r223, 0;
	@%p2 bra 	$L__BB0_36;
	and.b32  	%r223, %r43, 2147483632;
	mov.b32 	%r221, 0;
$L__BB0_3:
	.pragma "nounroll";
	add.s32 	%r7, %r221, %r2;
	setp.ge.s32 	%p3, %r7, %r3;
	mul.wide.s32 	%rd9, %r7, 4;
	add.s64 	%rd3, %rd1, %rd9;
	shl.b32 	%r49, %r7, 2;
	mov.u32 	%r50, sharedCurrent;
	add.s32 	%r8, %r50, %r49;
	@%p3 bra 	$L__BB0_5;
	ld.global.u32 	%r51, [%rd3];
	st.shared.u32 	[%r8], %r51;
$L__BB0_5:
	add.s32 	%r52, %r7, 1;
	setp.ge.s32 	%p4, %r52, %r3;
	@%p4 bra 	$L__BB0_7;
	ld.global.u32 	%r53, [%rd3+4];
	st.shared.u32 	[%r8+4], %r53;
$L__BB0_7:
	add.s32 	%r54, %r7, 2;
	setp.ge.s32 	%p5, %r54, %r3;
	@%p5 bra 	$L__BB0_9;
	ld.global.u32 	%r55, [%rd3+8];
	st.shared.u32 	[%r8+8], %r55;
$L__BB0_9:
	add.s32 	%r56, %r7, 3;
	setp.ge.s32 	%p6, %r56, %r3;
	@%p6 bra 	$L__BB0_11;
	ld.global.u32 	%r57, [%rd3+12];
	st.shared.u32 	[%r8+12], %r57;
$L__BB0_11:
	add.s32 	%r58, %r7, 4;
	setp.ge.s32 	%p7, %r58, %r3;
	@%p7 bra 	$L__BB0_13;
	ld.global.u32 	%r59, [%rd3+16];
	st.shared.u32 	[%r8+16], %r59;
$L__BB0_13:
	add.s32 	%r60, %r7, 5;
	setp.ge.s32 	%p8, %r60, %r3;
	@%p8 bra 	$L__BB0_15;
	ld.global.u32 	%r61, [%rd3+20];
	st.shared.u32 	[%r8+20], %r61;
$L__BB0_15:
	add.s32 	%r62, %r7, 6;
	setp.ge.s32 	%p9, %r62, %r3;
	@%p9 bra 	$L__BB0_17;
	ld.global.u32 	%r63, [%rd3+24];
	st.shared.u32 	[%r8+24], %r63;
$L__BB0_17:
	add.s32 	%r64, %r7, 7;
	setp.ge.s32 	%p10, %r64, %r3;
	@%p10 bra 	$L__BB0_19;
	ld.global.u32 	%r65, [%rd3+28];
	st.shared.u32 	[%r8+28], %r65;
$L__BB0_19:
	add.s32 	%r66, %r7, 8;
	setp.ge.s32 	%p11, %r66, %r3;
	@%p11 bra 	$L__BB0_21;
	ld.global.u32 	%r67, [%rd3+32];
	st.shared.u32 	[%r8+32], %r67;
$L__BB0_21:
	add.s32 	%r68, %r7, 9;
	setp.ge.s32 	%p12, %r68, %r3;
	@%p12 bra 	$L__BB0_23;
	ld.global.u32 	%r69, [%rd3+36];
	st.shared.u32 	[%r8+36], %r69;
$L__BB0_23:
	add.s32 	%r70, %r7, 10;
	setp.ge.s32 	%p13, %r70, %r3;
	@%p13 bra 	$L__BB0_25;
	ld.global.u32 	%r71, [%rd3+40];
	st.shared.u32 	[%r8+40], %r71;
$L__BB0_25:
	add.s32 	%r72, %r7, 11;
	setp.ge.s32 	%p14, %r72, %r3;
	@%p14 bra 	$L__BB0_27;
	ld.global.u32 	%r73, [%rd3+44];
	st.shared.u32 	[%r8+44], %r73;
$L__BB0_27:
	add.s32 	%r74, %r7, 12;
	setp.ge.s32 	%p15, %r74, %r3;
	@%p15 bra 	$L__BB0_29;
	ld.global.u32 	%r75, [%rd3+48];
	st.shared.u32 	[%r8+48], %r75;
$L__BB0_29:
	add.s32 	%r76, %r7, 13;
	setp.ge.s32 	%p16, %r76, %r3;
	@%p16 bra 	$L__BB0_31;
	ld.global.u32 	%r77, [%rd3+52];
	st.shared.u32 	[%r8+52], %r77;
$L__BB0_31:
	add.s32 	%r78, %r7, 14;
	setp.ge.s32 	%p17, %r78, %r3;
	@%p17 bra 	$L__BB0_33;
	ld.global.u32 	%r79, [%rd3+56];
	st.shared.u32 	[%r8+56], %r79;
$L__BB0_33:
	add.s32 	%r80, %r7, 15;
	setp.ge.s32 	%p18, %r80, %r3;
	@%p18 bra 	$L__BB0_35;
	ld.global.u32 	%r81, [%rd3+60];
	st.shared.u32 	[%r8+60], %r81;
$L__BB0_35:
	add.s32 	%r221, %r221, 16;
	setp.ne.s32 	%p19, %r221, %r223;
	@%p19 bra 	$L__BB0_3;
$L__BB0_36:
	setp.eq.s32 	%p20, %r4, 0;
	@%p20 bra 	$L__BB0_71;
	and.b32  	%r11, %r43, 7;
	setp.lt.u32 	%p21, %r4, 8;
	@%p21 bra 	$L__BB0_55;
	add.s32 	%r12, %r223, %r2;
	setp.ge.s32 	%p22, %r12, %r3;
	mul.wide.s32 	%rd10, %r12, 4;
	add.s64 	%rd4, %rd1, %rd10;
	shl.b32 	%r82, %r12, 2;
	mov.u32 	%r83, sharedCurrent;
	add.s32 	%r13, %r83, %r82;
	@%p22 bra 	$L__BB0_40;
	ld.global.u32 	%r84, [%rd4];
	st.shared.u32 	[%r13], %r84;
$L__BB0_40:
	add.s32 	%r85, %r12, 1;
	setp.ge.s32 	%p23, %r85, %r3;
	@%p23 bra 	$L__BB0_42;
	ld.global.u32 	%r86, [%rd4+4];
	st.shared.u32 	[%r13+4], %r86;
$L__BB0_42:
	add.s32 	%r87, %r12, 2;
	setp.ge.s32 	%p24, %r87, %r3;
	@%p24 bra 	$L__BB0_44;
	ld.global.u32 	%r88, [%rd4+8];
	st.shared.u32 	[%r13+8], %r88;
$L__BB0_44:
	add.s32 	%r89, %r12, 3;
	setp.ge.s32 	%p25, %r89, %r3;
	@%p25 bra 	$L__BB0_46;
	ld.global.u32 	%r90, [%rd4+12];
	st.shared.u32 	[%r13+12], %r90;
$L__BB0_46:
	add.s32 	%r91, %r12, 4;
	setp.ge.s32 	%p26, %r91, %r3;
	@%p26 bra 	$L__BB0_48;
	ld.global.u32 	%r92, [%rd4+16];
	st.shared.u32 	[%r13+16], %r92;
$L__BB0_48:
	add.s32 	%r93, %r12, 5;
	setp.ge.s32 	%p27, %r93, %r3;
	@%p27 bra 	$L__BB0_50;
	ld.global.u32 	%r94, [%rd4+20];
	st.shared.u32 	[%r13+20], %r94;
$L__BB0_50:
	add.s32 	%r95, %r12, 6;
	setp.ge.s32 	%p28, %r95, %r3;
	@%p28 bra 	$L__BB0_52;
	ld.global.u32 	%r96, [%rd4+24];
	st.shared.u32 	[%r13+24], %r96;
$L__BB0_52:
	add.s32 	%r97, %r12, 7;
	setp.ge.s32 	%p29, %r97, %r3;
	@%p29 bra 	$L__BB0_54;
	ld.global.u32 	%r98, [%rd4+28];
	st.shared.u32 	[%r13+28], %r98;
$L__BB0_54:
	add.s32 	%r223, %r223, 8;
$L__BB0_55:
	setp.eq.s32 	%p30, %r11, 0;
	@%p30 bra 	$L__BB0_71;
	and.b32  	%r16, %r43, 3;
	setp.lt.u32 	%p31, %r11, 4;
	@%p31 bra 	$L__BB0_66;
	add.s32 	%r17, %r223, %r2;
	setp.ge.s32 	%p32, %r17, %r3;
	mul.wide.s32 	%rd11, %r17, 4;
	add.s64 	%rd5, %rd1, %rd11;
	shl.b32 	%r99, %r17, 2;
	mov.u32 	%r100, sharedCurrent;
	add.s32 	%r18, %r100, %r99;
	@%p32 bra 	$L__BB0_59;
	ld.global.u32 	%r101, [%rd5];
	st.shared.u32 	[%r18], %r101;
$L__BB0_59:
	add.s32 	%r102, %r17, 1;
	setp.ge.s32 	%p33, %r102, %r3;
	@%p33 bra 	$L__BB0_61;
	ld.global.u32 	%r103, [%rd5+4];
	st.shared.u32 	[%r18+4], %r103;
$L__BB0_61:
	add.s32 	%r104, %r17, 2;
	setp.ge.s32 	%p34, %r104, %r3;
	@%p34 bra 	$L__BB0_63;
	ld.global.u32 	%r105, [%rd5+8];
	st.shared.u32 	[%r18+8], %r105;
$L__BB0_63:
	add.s32 	%r106, %r17, 3;
	setp.ge.s32 	%p35, %r106, %r3;
	@%p35 bra 	$L__BB0_65;
	ld.global.u32 	%r107, [%rd5+12];
	st.shared.u32 	[%r18+12], %r107;
$L__BB0_65:
	add.s32 	%r223, %r223, 4;
$L__BB0_66:
	setp.eq.s32 	%p36, %r16, 0;
	@%p36 bra 	$L__BB0_71;
	add.s32 	%r226, %r223, %r2;
	shl.b32 	%r108, %r226, 2;
	mov.u32 	%r109, sharedCurrent;
	add.s32 	%r227, %r109, %r108;
	neg.s32 	%r225, %r16;
$L__BB0_68:
	.pragma "nounroll";
	mul.wide.s32 	%rd12, %r226, 4;
	add.s64 	%rd6, %rd1, %rd12;
	setp.ge.s32 	%p37, %r226, %r3;
	@%p37 bra 	$L__BB0_70;
	ld.global.u32 	%r110, [%rd6];
	st.shared.u32 	[%r227], %r110;
$L__BB0_70:
	add.s32 	%r227, %r227, 4;
	add.s32 	%r226, %r226, 1;
	add.s32 	%r225, %r225, 1;
	setp.ne.s32 	%p38, %r225, 0;
	@%p38 bra 	$L__BB0_68;
$L__BB0_71:
	setp.lt.s32 	%p39, %r43, 1;
	bar.sync 	0;
	@%p39 bra 	$L__BB0_82;
	mul.lo.s32 	%r30, %r43, %r1;
	mul.lo.s32 	%r31, %r42, %r42;
	add.s32 	%r32, %r42, -1;
	setp.eq.s32 	%p40, %r43, 1;
	mov.b32 	%r230, 0;
	@%p40 bra 	$L__BB0_79;
	and.b32  	%r230, %r43, 2147483646;
	neg.s32 	%r229, %r230;
	mov.u32 	%r228, %r30;
$L__BB0_74:
	add.s32 	%r37, %r228, 1;
	setp.ge.s32 	%p41, %r228, %r31;
	@%p41 bra 	$L__BB0_76;
	div.s32 	%r112, %r228, %r42;
	mul.lo.s32 	%r113, %r112, %r42;
	sub.s32 	%r114, %r228, %r113;
	add.s32 	%r115, %r32, %r112;
	rem.s32 	%r116, %r115, %r42;
	mad.lo.s32 	%r117, %r116, %r42, %r114;
	shl.b32 	%r118, %r117, 2;
	mov.u32 	%r119, sharedCurrent;
	add.s32 	%r120, %r119, %r118;
	ld.shared.u32 	%r121, [%r120];
	add.s32 	%r122, %r112, 1;
	rem.s32 	%r123, %r122, %r42;
	mad.lo.s32 	%r124, %r123, %r42, %r114;
	shl.b32 	%r125, %r124, 2;
	add.s32 	%r126, %r119, %r125;
	ld.shared.u32 	%r127, [%r126];
	add.s32 	%r128, %r127, %r121;
	add.s32 	%r129, %r32, %r114;
	rem.s32 	%r130, %r129, %r42;
	add.s32 	%r131, %r130, %r113;
	shl.b32 	%r132, %r131, 2;
	add.s32 	%r133, %r119, %r132;
	ld.shared.u32 	%r134, [%r133];
	add.s32 	%r135, %r128, %r134;
	add.s32 	%r136, %r114, 1;
	rem.s32 	%r137, %r136, %r42;
	add.s32 	%r138, %r137, %r113;
	shl.b32 	%r139, %r138, 2;
	add.s32 	%r140, %r119, %r139;
	ld.shared.u32 	%r141, [%r140];
	add.s32 	%r142, %r135, %r141;
	shl.b32 	%r143, %r228, 2;
	add.s32 	%r144, %r119, %r143;
	ld.shared.u32 	%r145, [%r144];
	add.s32 	%r146, %r142, %r145;
	setp.lt.s32 	%p42, %r146, 1;
	selp.b32 	%r147, -1, 1, %p42;
	mul.wide.s32 	%rd13, %r228, 4;
	add.s64 	%rd14, %rd2, %rd13;
	st.global.u32 	[%rd14], %r147;
$L__BB0_76:
	setp.ge.s32 	%p43, %r37, %r31;
	@%p43 bra 	$L__BB0_78;
	div.s32 	%r148, %r37, %r42;
	mul.lo.s32 	%r149, %r148, %r42;
	sub.s32 	%r150, %r37, %r149;
	add.s32 	%r151, %r32, %r148;
	rem.s32 	%r152, %r151, %r42;
	mad.lo.s32 	%r153, %r152, %r42, %r150;
	shl.b32 	%r154, %r153, 2;
	mov.u32 	%r155, sharedCurrent;
	add.s32 	%r156, %r155, %r154;
	ld.shared.u32 	%r157, [%r156];
	add.s32 	%r158, %r148, 1;
	rem.s32 	%r159, %r158, %r42;
	mad.lo.s32 	%r160, %r159, %r42, %r150;
	shl.b32 	%r161, %r160, 2;
	add.s32 	%r162, %r155, %r161;
	ld.shared.u32 	%r163, [%r162];
	add.s32 	%r164, %r163, %r157;
	add.s32 	%r165, %r32, %r150;
	rem.s32 	%r166, %r165, %r42;
	add.s32 	%r167, %r166, %r149;
	shl.b32 	%r168, %r167, 2;
	add.s32 	%r169, %r155, %r168;
	ld.shared.u32 	%r170, [%r169];
	add.s32 	%r171, %r164, %r170;
	add.s32 	%r172, %r150, 1;
	rem.s32 	%r173, %r172, %r42;
	add.s32 	%r174, %r173, %r149;
	shl.b32 	%r175, %r174, 2;
	add.s32 	%r176, %r155, %r175;
	ld.shared.u32 	%r177, [%r176];
	add.s32 	%r178, %r171, %r177;
	shl.b32 	%r179, %r37, 2;
	add.s32 	%r180, %r155, %r179;
	ld.shared.u32 	%r181, [%r180];
	add.s32 	%r182, %r178, %r181;
	setp.lt.s32 	%p44, %r182, 1;
	selp.b32 	%r183, -1, 1, %p44;
	mul.wide.s32 	%rd15, %r37, 4;
	add.s64 	%rd16, %rd2, %rd15;
	st.global.u32 	[%rd16], %r183;
$L__BB0_78:
	add.s32 	%r229, %r229, 2;
	add.s32 	%r228, %r228, 2;
	setp.ne.s32 	%p45, %r229, 0;
	@%p45 bra 	$L__BB0_74;
$L__BB0_79:
	and.b32  	%r184, %r43, 1;
	setp.eq.b32 	%p46, %r184, 1;
	not.pred 	%p47, %p46;
	@%p47 bra 	$L__BB0_82;
	add.s32 	%r41, %r230, %r30;
	setp.ge.s32 	%p48, %r41, %r31;
	@%p48 bra 	$L__BB0_82;
	div.s32 	%r185, %r41, %r42;
	mul.lo.s32 	%r186, %r185, %r42;
	sub.s32 	%r187, %r41, %r186;
	add.s32 	%r188, %r32, %r185;
	rem.s32 	%r189, %r188, %r42;
	mad.lo.s32 	%r190, %r189, %r42, %r187;
	shl.b32 	%r191, %r190, 2;
	mov.u32 	%r192, sharedCurrent;
	add.s32 	%r193, %r192, %r191;
	ld.shared.u32 	%r194, [%r193];
	add.s32 	%r195, %r185, 1;
	rem.s32 	%r196, %r195, %r42;
	mad.lo.s32 	%r197, %r196, %r42, %r187;
	shl.b32 	%r198, %r197, 2;
	add.s32 	%r199, %r192, %r198;
	ld.shared.u32 	%r200, [%r199];
	add.s32 	%r201, %r200, %r194;
	add.s32 	%r202, %r32, %r187;
	rem.s32 	%r203, %r202, %r42;
	add.s32 	%r204, %r203, %r186;
	shl.b32 	%r205, %r204, 2;
	add.s32 	%r206, %r192, %r205;
	ld.shared.u32 	%r207, [%r206];
	add.s32 	%r208, %r201, %r207;
	add.s32 	%r209, %r187, 1;
	rem.s32 	%r210, %r209, %r42;
	add.s32 	%r211, %r210, %r186;
	shl.b32 	%r212, %r211, 2;
	add.s32 	%r213, %r192, %r212;
	ld.shared.u32 	%r214, [%r213];
	add.s32 	%r215, %r208, %r214;
	shl.b32 	%r216, %r41, 2;
	add.s32 	%r217, %r192, %r216;
	ld.shared.u32 	%r218, [%r217];
	add.s32 	%r219, %r215, %r218;
	setp.lt.s32 	%p49, %r219, 1;
	selp.b32 	%r220, -1, 1, %p49;
	mul.wide.s32 	%rd17, %r41, 4;
	add.s64 	%rd18, %rd2, %rd17;
	st.global.u32 	[%rd18], %r220;
$L__BB0_82:
	ret;

}


// ===== COMPILED SASS (sm_100) =====

	.target	sm_100

	.elftype	@"ET_EXEC"


//--------------------- .note.nv.tkinfo           --------------------------
	.section	.note.nv.tkinfo,"",@"SHT_NOTE"
	.sectionflags	@"SHF_NOTE_NV_TKINFO"
	.tkinfo
        /*0018*/ 	.word	0x00000002
        /*0030*/ 	.string	""
        /*0030*/ 	.string	"ptxas"
        /*0030*/ 	.string	"Cuda compilation tools, release 13.0, V13.0.88"
        /*0030*/ 	.string	"Build cuda_13.0.r13.0/compiler.36424714_0"
        /*0030*/ 	.string	"-arch sm_100 -m 64 "



//--------------------- .note.nv.cuinfo           --------------------------
	.section	.note.nv.cuinfo,"",@"SHT_NOTE"
	.sectionflags	@"SHF_NOTE_NV_CUINFO"
        /*0018*/ 	.short	0x0002
        /*001a*/ 	.short	0x0064
        /*001c*/ 	.short	0x0082
	.zero		2


//--------------------- .nv.info                  --------------------------
	.section	.nv.info,"",@"SHT_CUDA_INFO"
	.align	4


	//----- nvinfo : EIATTR_REGCOUNT
	.align		4
        /*0000*/ 	.byte	0x04, 0x2f
        /*0002*/ 	.short	(.L_1 - .L_0)
	.align		4
.L_0:
        /*0004*/ 	.word	index@(_Z9isingCudaPiS_ii)
        /*0008*/ 	.word	0x0000001b


	//----- nvinfo : EIATTR_FRAME_SIZE
	.align		4
.L_1:
        /*000c*/ 	.byte	0x04, 0x11
        /*000e*/ 	.short	(.L_3 - .L_2)
	.align		4
.L_2:
        /*0010*/ 	.word	index@(_Z9isingCudaPiS_ii)
        /*0014*/ 	.word	0x00000000


	//----- nvinfo : EIATTR_MIN_STACK_SIZE
	.align		4
.L_3:
        /*0018*/ 	.byte	0x04, 0x12
        /*001a*/ 	.short	(.L_5 - .L_4)
	.align		4
.L_4:
        /*001c*/ 	.word	index@(_Z9isingCudaPiS_ii)
        /*0020*/ 	.word	0x00000000
.L_5:


//--------------------- .nv.compat                --------------------------
	.section	.nv.compat,"",@"SHT_CUDA_COMPAT_INFO"
	.align	4
        /*0000*/ 	.byte	0x02, 0x09, 0x00, 0x00, 0x02, 0x02, 0x01, 0x00, 0x02, 0x05, 0x05, 0x00, 0x03, 0x07, 0x01, 0x01
        /*0010*/ 	.byte	0x02, 0x03, 0x00, 0x00, 0x02, 0x06, 0x01, 0x00, 0x04, 0x0b, 0x08, 0x00, 0x09, 0x00, 0x00, 0x00
        /*0020*/ 	.byte	0x00, 0x00, 0x00, 0x00


//--------------------- .nv.info._Z9isingCudaPiS_ii --------------------------
	.section	.nv.info._Z9isingCudaPiS_ii,"",@"SHT_CUDA_INFO"
	.sectionflags	@""
	.align	4


	//----- nvinfo : EIATTR_CUDA_API_VERSION
	.align		4
        /*0000*/ 	.byte	0x04, 0x37
        /*0002*/ 	.short	(.L_7 - .L_6)
.L_6:
        /*0004*/ 	.word	0x00000082


	//----- nvinfo : EIATTR_KPARAM_INFO
	.align		4
.L_7:
        /*0008*/ 	.byte	0x04, 0x17
        /*000a*/ 	.short	(.L_9 - .L_8)
.L_8:
        /*000c*/ 	.word	0x00000000
        /*0010*/ 	.short	0x0003
        /*0012*/ 	.short	0x0014
        /*0014*/ 	.byte	0x00, 0xf0, 0x11, 0x00


	//----- nvinfo : EIATTR_KPARAM_INFO
	.align		4
.L_9:
        /*0018*/ 	.byte	0x04, 0x17
        /*001a*/ 	.short	(.L_11 - .L_10)
.L_10:
        /*001c*/ 	.word	0x00000000
        /*0020*/ 	.short	0x0002
        /*0022*/ 	.short	0x0010
        /*0024*/ 	.byte	0x00, 0xf0, 0x11, 0x00


	//----- nvinfo : EIATTR_KPARAM_INFO
	.align		4
.L_11:
        /*0028*/ 	.byte	0x04, 0x17
        /*002a*/ 	.short	(.L_13 - .L_12)
.L_12:
        /*002c*/ 	.word	0x00000000
        /*0030*/ 	.short	0x0001
        /*0032*/ 	.short	0x0008
        /*0034*/ 	.byte	0x00, 0xf5, 0x21, 0x00


	//----- nvinfo : EIATTR_KPARAM_INFO
	.align		4
.L_13:
        /*0038*/ 	.byte	0x04, 0x17
        /*003a*/ 	.short	(.L_15 - .L_14)
.L_14:
        /*003c*/ 	.word	0x00000000
        /*0040*/ 	.short	0x0000
        /*0042*/ 	.short	0x0000
        /*0044*/ 	.byte	0x00, 0xf5, 0x21, 0x00


	//----- nvinfo : EIATTR_SPARSE_MMA_MASK
	.align		4
.L_15:
        /*0048*/ 	.byte	0x03, 0x50
        /*004a*/ 	.short	0x0000


	//----- nvinfo : EIATTR_MAXREG_COUNT
	.align		4
        /*004c*/ 	.byte	0x03, 0x1b
        /*004e*/ 	.short	0x00ff


	//----- nvinfo : EIATTR_NUM_BARRIERS
	.align		4
        /*0050*/ 	.byte	0x02, 0x4c
        /*0052*/ 	.byte	0x01
	.zero		1


	//----- nvinfo : EIATTR_MERCURY_ISA_VERSION
	.align		4
        /*0054*/ 	.byte	0x03, 0x5f
        /*0056*/ 	.short	0x0101


	//----- nvinfo : EIATTR_VRC_CTA_INIT_COUNT
	.align		4
        /*0058*/ 	.byte	0x02, 0x4a
	.zero		1
	.zero		1


	//----- nvinfo : EIATTR_EXIT_INSTR_OFFSETS
	.align		4
        /*005c*/ 	.byte	0x04, 0x1c
        /*005e*/ 	.short	(.L_17 - .L_16)


	//   ....[0]....
.L_16:
        /*0060*/ 	.word	0x00000ba0


	//   ....[1]....
        /*0064*/ 	.word	0x000019d0


	//   ....[2]....
        /*0068*/ 	.word	0x00001a00


	//   ....[3]....
        /*006c*/ 	.word	0x00002050


	//----- nvinfo : EIATTR_CRS_STACK_SIZE
	.align		4
.L_17:
        /*0070*/ 	.byte	0x04, 0x1e
        /*0072*/ 	.short	(.L_19 - .L_18)
.L_18:
        /*0074*/ 	.word	0x00000000


	//----- nvinfo : EIATTR_CBANK_PARAM_SIZE
	.align		4
.L_19:
        /*0078*/ 	.byte	0x03, 0x19
        /*007a*/ 	.short	0x0018


	//----- nvinfo : EIATTR_PARAM_CBANK
	.align		4
        /*007c*/ 	.byte	0x04, 0x0a
        /*007e*/ 	.short	(.L_21 - .L_20)
	.align		4
.L_20:
        /*0080*/ 	.word	index@(.nv.constant0._Z9isingCudaPiS_ii)
        /*0084*/ 	.short	0x0380
        /*0086*/ 	.short	0x0018


	//----- nvinfo : EIATTR_SW_WAR
	.align		4
.L_21:
        /*0088*/ 	.byte	0x04, 0x36
        /*008a*/ 	.short	(.L_23 - .L_22)
.L_22:
        /*008c*/ 	.word	0x00000008
.L_23:


//--------------------- .nv.callgraph             --------------------------
	.section	.nv.callgraph,"",@"SHT_CUDA_CALLGRAPH"
	.align	4
	.sectionentsize	8
	.align		4
        /*0000*/ 	.word	0x00000000
	.align		4
        /*0004*/ 	.word	0xffffffff
	.align		4
        /*0008*/ 	.word	0x00000000
	.align		4
        /*000c*/ 	.word	0xfffffffe
	.align		4
        /*0010*/ 	.word	0x00000000
	.align		4
        /*0014*/ 	.word	0xfffffffd
	.align		4
        /*0018*/ 	.word	0x00000000
	.align		4
        /*001c*/ 	.word	0xfffffffc


//--------------------- .text._Z9isingCudaPiS_ii  --------------------------
	.section	.text._Z9isingCudaPiS_ii,"ax",@progbits
	.align	128
        .global         _Z9isingCudaPiS_ii
        .type           _Z9isingCudaPiS_ii,@function
        .size           _Z9isingCudaPiS_ii,(.L_x_13 - _Z9isingCudaPiS_ii)
        .other          _Z9isingCudaPiS_ii,@"STO_CUDA_ENTRY STV_DEFAULT"
_Z9isingCudaPiS_ii:
.text._Z9isingCudaPiS_ii:
[----:B------:R-:W-:Y:S01]  /*0000*/  LDC R1, c[0x0][0x37c] ;  /* 0x0000df00ff017b82 */ /* 0x000fe20000000800 */
[----:B------:R-:W0:Y:S01]  /*0010*/  S2R R3, SR_TID.X ;  /* 0x0000000000037919 */ /* 0x000e220000002100 */
[----:B------:R-:W1:Y:S06]  /*0020*/  LDCU UR7, c[0x0][0x394] ;  /* 0x00007280ff0777ac */ /* 0x000e6c0008000800 */
[----:B------:R-:W0:Y:S01]  /*0030*/  S2UR UR4, SR_CTAID.X ;  /* 0x00000000000479c3 */ /* 0x000e220000002500 */
[----:B------:R-:W2:Y:S07]  /*0040*/  LDCU.64 UR10, c[0x0][0x358] ;  /* 0x00006b00ff0a77ac */ /* 0x000eae0008000a00 */
[----:B------:R-:W0:Y:S01]  /*0050*/  LDC R0, c[0x0][0x360] ;  /* 0x0000d800ff007b82 */ /* 0x000e220000000800 */
[----:B-1----:R-:W-:Y:S01]  /*0060*/  UISETP.GE.AND UP0, UPT, UR7, 0x1, UPT ;  /* 0x000000010700788c */ /* 0x002fe2000bf06270 */
[----:B0-----:R-:W-:-:S08]  /*0070*/  IMAD R0, R0, UR4, R3 ;  /* 0x0000000400007c24 */ /* 0x001fd0000f8e0203 */
[----:B--2---:R-:W-:Y:S05]  /*0080*/  BRA.U !UP0, `(.L_x_0) ;  /* 0x0000000908b87547 */ /* 0x004fea000b800000 */
[----:B------:R-:W0:Y:S01]  /*0090*/  LDCU UR4, c[0x0][0x390] ;  /* 0x00007200ff0477ac */ /* 0x000e220008000800 */
[----:B------:R-:W-:Y:S01]  /*00a0*/  IMAD.MOV.U32 R5, RZ, RZ, RZ ;  /* 0x000000ffff057224 */ /* 0x000fe200078e00ff */
[----:B------:R-:W-:Y:S02]  /*00b0*/  UISETP.GE.U32.AND UP0, UPT, UR7, 0x10, UPT ;  /* 0x000000100700788c */ /* 0x000fe4000bf06070 */
[----:B------:R-:W-:-:S04]  /*00c0*/  ULOP3.LUT UR9, UR7, 0xf, URZ, 0xc0, !UPT ;  /* 0x0000000f07097892 */ /* 0x000fc8000f8ec0ff */
[----:B------:R-:W-:Y:S02]  /*00d0*/  UISETP.NE.AND UP1, UPT, UR9, URZ, UPT ;  /* 0x000000ff0900728c */ /* 0x000fe4000bf25270 */
[----:B0-----:R-:W-:Y:S01]  /*00e0*/  UIMAD UR4, UR4, UR4, URZ ;  /* 0x00000004040472a4 */ /* 0x001fe2000f8e02ff */
[----:B------:R-:W-:Y:S11]  /*00f0*/  BRA.U !UP0, `(.L_x_1) ;  /* 0x0000000508387547 */ /* 0x000ff6000b800000 */
[----:B------:R-:W0:Y:S01]  /*0100*/  S2UR UR6, SR_CgaCtaId ;  /* 0x00000000000679c3 */ /* 0x000e220000008800 */
[----:B------:R-:W-:Y:S01]  /*0110*/  ULOP3.LUT UR7, UR7, 0x7ffffff0, URZ, 0xc0, !UPT ;  /* 0x7ffffff007077892 */ /* 0x000fe2000f8ec0ff */
[----:B------:R-:W-:Y:S01]  /*0120*/  IMAD.MOV.U32 R4, RZ, RZ, RZ ;  /* 0x000000ffff047224 */ /* 0x000fe200078e00ff */
[----:B------:R-:W-:Y:S01]  /*0130*/  UMOV UR5, 0x400 ;  /* 0x0000040000057882 */ /* 0x000fe20000000000 */
[----:B------:R-:W1:Y:S03]  /*0140*/  LDCU UR8, c[0x0][0x394] ;  /* 0x00007280ff0877ac */ /* 0x000e660008000800 */
[----:B------:R-:W-:Y:S01]  /*0150*/  IMAD.U32 R5, RZ, RZ, UR7 ;  /* 0x00000007ff057e24 */ /* 0x000fe2000f8e00ff */
[----:B01----:R-:W-:-:S12]  /*0160*/  ULEA UR5, UR6, UR5, 0x18 ;  /* 0x0000000506057291 */ /* 0x003fd8000f8ec0ff */
.L_x_2:
[----:B0-----:R-:W0:Y:S01]  /*0170*/  LDC.64 R2, c[0x0][0x380] ;  /* 0x0000e000ff027b82 */ /* 0x001e220000000a00 */
[----:B------:R-:W-:Y:S02]  /*0180*/  UMOV UR7, UR8 ;  /* 0x0000000800077c82 */ /* 0x000fe40008000000 */
[----:B------:R-:W-:-:S04]  /*0190*/  IMAD R7, R0, UR7, R4 ;  /* 0x0000000700077c24 */ /* 0x000fc8000f8e0204 */
[C---:B------:R-:W-:Y:S01]  /*01a0*/  VIADD R6, R7.reuse, 0x1 ;  /* 0x0000000107067836 */ /* 0x040fe20000000000 */
[----:B------:R-:W-:-:S04]  /*01b0*/  ISETP.GE.AND P2, PT, R7, UR4, PT ;  /* 0x0000000407007c0c */ /* 0x000fc8000bf46270 */
[----:B------:R-:W-:Y:S01]  /*01c0*/  ISETP.GE.AND P1, PT, R6, UR4, PT ;  /* 0x0000000406007c0c */ /* 0x000fe2000bf26270 */
[----:B0-----:R-:W-:-:S08]  /*01d0*/  IMAD.WIDE R2, R7, 0x4, R2 ;  /* 0x0000000407027825 */ /* 0x001fd000078e0202 */
[----:B------:R-:W2:Y:S04]  /*01e0*/  @!P2 LDG.E R9, desc[UR10][R2.64] ;  /* 0x0000000a0209a981 */ /* 0x000ea8000c1e1900 */
[----:B------:R-:W3:Y:S01]  /*01f0*/  @!P1 LDG.E R11, desc[UR10][R2.64+0x4] ;  /* 0x0000040a020b9981 */ /* 0x000ee2000c1e1900 */
[C---:B------:R-:W-:Y:S01]  /*0200*/  VIADD R6, R7.reuse, 0x2 ;  /* 0x0000000207067836 */ /* 0x040fe20000000000 */
[C---:B------:R-:W-:Y:S01]  /*0210*/  IADD3 R8, PT, PT, R7.reuse, 0x4, RZ ;  /* 0x0000000407087810 */ /* 0x040fe20007ffe0ff */
[----:B------:R-:W-:-:S03]  /*0220*/  VIADD R10, R7, 0x6 ;  /* 0x00000006070a7836 */ /* 0x000fc60000000000 */
[----:B------:R-:W-:Y:S01]  /*0230*/  ISETP.GE.AND P0, PT, R6, UR4, PT ;  /* 0x0000000406007c0c */ /* 0x000fe2000bf06270 */
[C---:B------:R-:W-:Y:S01]  /*0240*/  VIADD R6, R7.reuse, 0x3 ;  /* 0x0000000307067836 */ /* 0x040fe20000000000 */
[----:B------:R-:W-:Y:S01]  /*0250*/  ISETP.GE.AND P6, PT, R8, UR4, PT ;  /* 0x0000000408007c0c */ /* 0x000fe2000bfc6270 */
[C---:B------:R-:W-:Y:S01]  /*0260*/  VIADD R8, R7.reuse, 0x5 ;  /* 0x0000000507087836 */ /* 0x040fe20000000000 */
[----:B------:R-:W-:Y:S01]  /*0270*/  ISETP.GE.AND P3, PT, R10, UR4, PT ;  /* 0x000000040a007c0c */ /* 0x000fe2000bf66270 */
[C---:B------:R-:W-:Y:S01]  /*0280*/  VIADD R10, R7.reuse, 0x7 ;  /* 0x00000007070a7836 */ /* 0x040fe20000000000 */
[----:B------:R-:W-:Y:S02]  /*0290*/  ISETP.GE.AND P4, PT, R6, UR4, PT ;  /* 0x0000000406007c0c */ /* 0x000fe4000bf86270 */
[----:B------:R-:W-:Y:S01]  /*02a0*/  ISETP.GE.AND P5, PT, R8, UR4, PT ;  /* 0x0000000408007c0c */ /* 0x000fe2000bfa6270 */
[C---:B------:R-:W-:Y:S01]  /*02b0*/  VIADD R8, R7.reuse, 0x8 ;  /* 0x0000000807087836 */ /* 0x040fe20000000000 */
[----:B------:R-:W-:-:S03]  /*02c0*/  LEA R6, R7, UR5, 0x2 ;  /* 0x0000000507067c11 */ /* 0x000fc6000f8e10ff */
[----:B------:R-:W4:Y:S04]  /*02d0*/  @!P0 LDG.E R13, desc[UR10][R2.64+0x8] ;  /* 0x0000080a020d8981 */ /* 0x000f28000c1e1900 */
[----:B------:R-:W5:Y:S04]  /*02e0*/  @!P6 LDG.E R17, desc[UR10][R2.64+0x10] ;  /* 0x0000100a0211e981 */ /* 0x000f68000c1e1900 */
[----:B------:R-:W5:Y:S04]  /*02f0*/  @!P4 LDG.E R15, desc[UR10][R2.64+0xc] ;  /* 0x00000c0a020fc981 */ /* 0x000f68000c1e1900 */
[----:B------:R-:W5:Y:S04]  /*0300*/  @!P5 LDG.E R19, desc[UR10][R2.64+0x14] ;  /* 0x0000140a0213d981 */ /* 0x000f68000c1e1900 */
[----:B------:R-:W5:Y:S04]  /*0310*/  @!P3 LDG.E R21, desc[UR10][R2.64+0x18] ;  /* 0x0000180a0215b981 */ /* 0x000f68000c1e1900 */
[----:B--2---:R0:W-:Y:S01]  /*0320*/  @!P2 STS [R6], R9 ;  /* 0x000000090600a388 */ /* 0x0041e20000000800 */
[----:B------:R-:W-:-:S03]  /*0330*/  ISETP.GE.AND P2, PT, R10, UR4, PT ;  /* 0x000000040a007c0c */ /* 0x000fc6000bf46270 */
[----:B---3--:R1:W-:Y:S01]  /*0340*/  @!P1 STS [R6+0x4], R11 ;  /* 0x0000040b06009388 */ /* 0x0083e20000000800 */
[----:B------:R-:W-:-:S09]  /*0350*/  ISETP.GE.AND P1, PT, R8, UR4, PT ;  /* 0x0000000408007c0c */ /* 0x000fd2000bf26270 */
[----:B------:R-:W2:Y:S04]  /*0360*/  @!P2 LDG.E R23, desc[UR10][R2.64+0x1c] ;  /* 0x00001c0a0217a981 */ /* 0x000ea8000c1e1900 */
[----:B0-----:R-:W3:Y:S01]  /*0370*/  @!P1 LDG.E R9, desc[UR10][R2.64+0x20] ;  /* 0x0000200a02099981 */ /* 0x001ee2000c1e1900 */
[C---:B------:R-:W-:Y:S02]  /*0380*/  VIADD R10, R7.reuse, 0xa ;  /* 0x0000000a070a7836 */ /* 0x040fe40000000000 */
[----:B------:R-:W-:Y:S01]  /*0390*/  VIADD R8, R7, 0x9 ;  /* 0x0000000907087836 */ /* 0x000fe20000000000 */
[----:B----4-:R0:W-:Y:S04]  /*03a0*/  @!P0 STS [R6+0x8], R13 ;  /* 0x0000080d06008388 */ /* 0x0101e80000000800 */
[----:B------:R-:W-:-:S02]  /*03b0*/  ISETP.GE.AND P0, PT, R8, UR4, PT ;  /* 0x0000000408007c0c */ /* 0x000fc4000bf06270 */
[C---:B------:R-:W-:Y:S01]  /*03c0*/  IADD3 R8, PT, PT, R7.reuse, 0xb, RZ ;  /* 0x0000000b07087810 */ /* 0x040fe20007ffe0ff */
[----:B-----5:R4:W-:Y:S01]  /*03d0*/  @!P4 STS [R6+0xc], R15 ;  /* 0x00000c0f0600c388 */ /* 0x0209e20000000800 */
[----:B------:R-:W-:Y:S01]  /*03e0*/  ISETP.GE.AND P4, PT, R10, UR4, PT ;  /* 0x000000040a007c0c */ /* 0x000fe2000bf86270 */
[C---:B------:R-:W-:Y:S02]  /*03f0*/  VIADD R10, R7.reuse, 0xc ;  /* 0x0000000c070a7836 */ /* 0x040fe40000000000 */
[----:B------:R5:W-:Y:S01]  /*0400*/  @!P6 STS [R6+0x10], R17 ;  /* 0x000010110600e388 */ /* 0x000be20000000800 */
[----:B------:R-:W-:Y:S01]  /*0410*/  ISETP.GE.AND P6, PT, R8, UR4, PT ;  /* 0x0000000408007c0c */ /* 0x000fe2000bfc6270 */
[C---:B------:R-:W-:Y:S02]  /*0420*/  VIADD R8, R7.reuse, 0xd ;  /* 0x0000000d07087836 */ /* 0x040fe40000000000 */
[----:B------:R3:W-:Y:S01]  /*0430*/  @!P5 STS [R6+0x14], R19 ;  /* 0x000014130600d388 */ /* 0x0007e20000000800 */
[----:B------:R-:W-:Y:S01]  /*0440*/  ISETP.GE.AND P5, PT, R10, UR4, PT ;  /* 0x000000040a007c0c */ /* 0x000fe2000bfa6270 */
[----:B------:R-:W-:-:S02]  /*0450*/  VIADD R10, R7, 0xe ;  /* 0x0000000e070a7836 */ /* 0x000fc40000000000 */
[----:B------:R-:W-:Y:S01]  /*0460*/  VIADD R7, R7, 0xf ;  /* 0x0000000f07077836 */ /* 0x000fe20000000000 */
[----:B------:R3:W-:Y:S01]  /*0470*/  @!P3 STS [R6+0x18], R21 ;  /* 0x000018150600b388 */ /* 0x0007e20000000800 */
[----:B------:R-:W-:-:S03]  /*0480*/  ISETP.GE.AND P3, PT, R8, UR4, PT ;  /* 0x0000000408007c0c */ /* 0x000fc6000bf66270 */
[----:B-1----:R-:W3:Y:S04]  /*0490*/  @!P4 LDG.E R11, desc[UR10][R2.64+0x28] ;  /* 0x0000280a020bc981 */ /* 0x002ee8000c1e1900 */
[----:B0-----:R-:W3:Y:S04]  /*04a0*/  @!P6 LDG.E R13, desc[UR10][R2.64+0x2c] ;  /* 0x00002c0a020de981 */ /* 0x001ee8000c1e1900 */
[----:B----4-:R-:W4:Y:S04]  /*04b0*/  @!P5 LDG.E R15, desc[UR10][R2.64+0x30] ;  /* 0x0000300a020fd981 */ /* 0x010f28000c1e1900 */
[----:B-----5:R-:W5:Y:S04]  /*04c0*/  @!P3 LDG.E R17, desc[UR10][R2.64+0x34] ;  /* 0x0000340a0211b981 */ /* 0x020f68000c1e1900 */
[----:B--2---:R0:W-:Y:S01]  /*04d0*/  @!P2 STS [R6+0x1c], R23 ;  /* 0x00001c170600a388 */ /* 0x0041e20000000800 */
[----:B------:R-:W-:-:S03]  /*04e0*/  ISETP.GE.AND P2, PT, R10, UR4, PT ;  /* 0x000000040a007c0c */ /* 0x000fc6000bf46270 */
[----:B---3--:R0:W-:Y:S01]  /*04f0*/  @!P1 STS [R6+0x20], R9 ;  /* 0x0000200906009388 */ /* 0x0081e20000000800 */
[----:B------:R-:W-:-:S03]  /*0500*/  ISETP.GE.AND P1, PT, R7, UR4, PT ;  /* 0x0000000407007c0c */ /* 0x000fc6000bf26270 */
[----:B------:R-:W2:Y:S06]  /*0510*/  @!P0 LDG.E R7, desc[UR10][R2.64+0x24] ;  /* 0x0000240a02078981 */ /* 0x000eac000c1e1900 */
[----:B------:R-:W3:Y:S04]  /*0520*/  @!P2 LDG.E R19, desc[UR10][R2.64+0x38] ;  /* 0x0000380a0213a981 */ /* 0x000ee8000c1e1900 */
[----:B------:R-:W3:Y:S01]  /*0530*/  @!P1 LDG.E R21, desc[UR10][R2.64+0x3c] ;  /* 0x00003c0a02159981 */ /* 0x000ee2000c1e1900 */
[----:B------:R-:W-:-:S03]  /*0540*/  VIADD R4, R4, 0x10 ;  /* 0x0000001004047836 */ /* 0x000fc60000000000 */
[----:B------:R0:W-:Y:S04]  /*0550*/  @!P4 STS [R6+0x28], R11 ;  /* 0x0000280b0600c388 */ /* 0x0001e80000000800 */
[----:B------:R0:W-:Y:S04]  /*0560*/  @!P6 STS [R6+0x2c], R13 ;  /* 0x00002c0d0600e388 */ /* 0x0001e80000000800 */
[----:B----4-:R0:W-:Y:S04]  /*0570*/  @!P5 STS [R6+0x30], R15 ;  /* 0x0000300f0600d388 */ /* 0x0101e80000000800 */
[----:B-----5:R0:W-:Y:S04]  /*0580*/  @!P3 STS [R6+0x34], R17 ;  /* 0x000034110600b388 */ /* 0x0201e80000000800 */
[----:B--2---:R0:W-:Y:S01]  /*0590*/  @!P0 STS [R6+0x24], R7 ;  /* 0x0000240706008388 */ /* 0x0041e20000000800 */
[----:B------:R-:W-:-:S03]  /*05a0*/  ISETP.NE.AND P0, PT, R4, R5, PT ;  /* 0x000000050400720c */ /* 0x000fc60003f05270 */
[----:B---3--:R0:W-:Y:S04]  /*05b0*/  @!P2 STS [R6+0x38], R19 ;  /* 0x000038130600a388 */ /* 0x0081e80000000800 */
[----:B------:R0:W-:Y:S06]  /*05c0*/  @!P1 STS [R6+0x3c], R21 ;  /* 0x00003c1506009388 */ /* 0x0001ec0000000800 */
[----:B------:R-:W-:Y:S05]  /*05d0*/  @P0 BRA `(.L_x_2) ;  /* 0xfffffff800e40947 */ /* 0x000fea000383ffff */
.L_x_1:
[----:B------:R-:W-:Y:S05]  /*05e0*/  BRA.U !UP1, `(.L_x_0) ;  /* 0x0000000509607547 */ /* 0x000fea000b800000 */
[----:B------:R-:W-:Y:S02]  /*05f0*/  UISETP.GE.U32.AND UP0, UPT, UR9, 0x8, UPT ;  /* 0x000000080900788c */ /* 0x000fe4000bf06070 */
[----:B------:R-:W-:-:S04]  /*0600*/  ULOP3.LUT UR8, UR7, 0x7, URZ, 0xc0, !UPT ;  /* 0x0000000707087892 */ /* 0x000fc8000f8ec0ff */
[----:B------:R-:W-:-:S03]  /*0610*/  UISETP.NE.AND UP1, UPT, UR8, URZ, UPT ;  /* 0x000000ff0800728c */ /* 0x000fc6000bf25270 */
[----:B------:R-:W-:Y:S08]  /*0620*/  BRA.U !UP0, `(.L_x_3) ;  /* 0x00000001089c7547 */ /* 0x000ff0000b800000 */
[----:B------:R-:W1:Y:S01]  /*0630*/  LDC.64 R2, c[0x0][0x380] ;  /* 0x0000e000ff027b82 */ /* 0x000e620000000a00 */
[----:B0-----:R-:W-:-:S05]  /*0640*/  IMAD R9, R0, UR7, R5 ;  /* 0x0000000700097c24 */ /* 0x001fca000f8e0205 */
[C---:B------:R-:W-:Y:S01]  /*0650*/  ISETP.GE.AND P6, PT, R9.reuse, UR4, PT ;  /* 0x0000000409007c0c */ /* 0x040fe2000bfc6270 */
[----:B-1----:R-:W-:-:S12]  /*0660*/  IMAD.WIDE R2, R9, 0x4, R2 ;  /* 0x0000000409027825 */ /* 0x002fd800078e0202 */
[----:B------:R-:W2:Y:S01]  /*0670*/  @!P6 LDG.E R4, desc[UR10][R2.64] ;  /* 0x0000000a0204e981 */ /* 0x000ea2000c1e1900 */
[----:B------:R-:W0:Y:S01]  /*0680*/  S2UR UR6, SR_CgaCtaId ;  /* 0x00000000000679c3 */ /* 0x000e220000008800 */
[C---:B------:R-:W-:Y:S01]  /*0690*/  IADD3 R6, PT, PT, R9.reuse, 0x1, RZ ;  /* 0x0000000109067810 */ /* 0x040fe20007ffe0ff */
[----:B------:R-:W-:Y:S01]  /*06a0*/  UMOV UR5, 0x400 ;  /* 0x0000040000057882 */ /* 0x000fe20000000000 */
[C---:B------:R-:W-:Y:S02]  /*06b0*/  VIADD R7, R9.reuse, 0x2 ;  /* 0x0000000209077836 */ /* 0x040fe40000000000 */
[C---:B------:R-:W-:Y:S01]  /*06c0*/  VIADD R8, R9.reuse, 0x3 ;  /* 0x0000000309087836 */ /* 0x040fe20000000000 */
[----:B------:R-:W-:Y:S01]  /*06d0*/  ISETP.GE.AND P5, PT, R6, UR4, PT ;  /* 0x0000000406007c0c */ /* 0x000fe2000bfa6270 */
[----:B------:R-:W-:Y:S01]  /*06e0*/  VIADD R6, R9, 0x4 ;  /* 0x0000000409067836 */ /* 0x000fe20000000000 */
[----:B------:R-:W-:Y:S01]  /*06f0*/  ISETP.GE.AND P4, PT, R7, UR4, PT ;  /* 0x0000000407007c0c */ /* 0x000fe2000bf86270 */
[C---:B------:R-:W-:Y:S01]  /*0700*/  VIADD R7, R9.reuse, 0x5 ;  /* 0x0000000509077836 */ /* 0x040fe20000000000 */
[----:B------:R-:W-:Y:S01]  /*0710*/  ISETP.GE.AND P3, PT, R8, UR4, PT ;  /* 0x0000000408007c0c */ /* 0x000fe2000bf66270 */
[----:B------:R-:W-:Y:S01]  /*0720*/  VIADD R8, R9, 0x6 ;  /* 0x0000000609087836 */ /* 0x000fe20000000000 */
[----:B------:R-:W-:-:S02]  /*0730*/  ISETP.GE.AND P2, PT, R6, UR4, PT ;  /* 0x0000000406007c0c */ /* 0x000fc4000bf46270 */
[----:B------:R-:W-:Y:S02]  /*0740*/  IADD3 R6, PT, PT, R9, 0x7, RZ ;  /* 0x0000000709067810 */ /* 0x000fe40007ffe0ff */
[----:B------:R-:W-:Y:S02]  /*0750*/  ISETP.GE.AND P1, PT, R7, UR4, PT ;  /* 0x0000000407007c0c */ /* 0x000fe4000bf26270 */
[----:B------:R-:W-:-:S03]  /*0760*/  ISETP.GE.AND P0, PT, R8, UR4, PT ;  /* 0x0000000408007c0c */ /* 0x000fc6000bf06270 */
[----:B------:R-:W3:Y:S01]  /*0770*/  @!P4 LDG.E R7, desc[UR10][R2.64+0x8] ;  /* 0x0000080a0207c981 */ /* 0x000ee2000c1e1900 */
[----:B0-----:R-:W-:-:S03]  /*0780*/  ULEA UR5, UR6, UR5, 0x18 ;  /* 0x0000000506057291 */ /* 0x001fc6000f8ec0ff */
[----:B------:R-:W4:Y:S04]  /*0790*/  @!P3 LDG.E R8, desc[UR10][R2.64+0xc] ;  /* 0x00000c0a0208b981 */ /* 0x000f28000c1e1900 */
[----:B------:R-:W5:Y:S01]  /*07a0*/  @!P1 LDG.E R10, desc[UR10][R2.64+0x14] ;  /* 0x0000140a020a9981 */ /* 0x000f62000c1e1900 */
[----:B------:R-:W-:-:S03]  /*07b0*/  LEA R13, R9, UR5, 0x2 ;  /* 0x00000005090d7c11 */ /* 0x000fc6000f8e10ff */
[----:B------:R-:W5:Y:S04]  /*07c0*/  @!P2 LDG.E R9, desc[UR10][R2.64+0x10] ;  /* 0x0000100a0209a981 */ /* 0x000f68000c1e1900 */
[----:B------:R-:W5:Y:S04]  /*07d0*/  @!P0 LDG.E R11, desc[UR10][R2.64+0x18] ;  /* 0x0000180a020b8981 */ /* 0x000f68000c1e1900 */
[----:B--2---:R1:W-:Y:S01]  /*07e0*/  @!P6 STS [R13], R4 ;  /* 0x000000040d00e388 */ /* 0x0043e20000000800 */
[----:B------:R-:W-:-:S03]  /*07f0*/  ISETP.GE.AND P6, PT, R6, UR4, PT ;  /* 0x0000000406007c0c */ /* 0x000fc6000bfc6270 */
[----:B------:R-:W2:Y:S10]  /*0800*/  @!P5 LDG.E R6, desc[UR10][R2.64+0x4] ;  /* 0x0000040a0206d981 */ /* 0x000eb4000c1e1900 */
[----:B------:R-:W2:Y:S04]  /*0810*/  @!P6 LDG.E R12, desc[UR10][R2.64+0x1c] ;  /* 0x00001c0a020ce981 */ /* 0x000ea8000c1e1900 */
[----:B---3--:R1:W-:Y:S04]  /*0820*/  @!P4 STS [R13+0x8], R7 ;  /* 0x000008070d00c388 */ /* 0x0083e80000000800 */
[----:B----4-:R1:W-:Y:S04]  /*0830*/  @!P3 STS [R13+0xc], R8 ;  /* 0x00000c080d00b388 */ /* 0x0103e80000000800 */
[----:B-----5:R1:W-:Y:S04]  /*0840*/  @!P1 STS [R13+0x14], R10 ;  /* 0x0000140a0d009388 */ /* 0x0203e80000000800 */
[----:B------:R1:W-:Y:S04]  /*0850*/  @!P2 STS [R13+0x10], R9 ;  /* 0x000010090d00a388 */ /* 0x0003e80000000800 */
[----:B------:R1:W-:Y:S01]  /*0860*/  @!P0 STS [R13+0x18], R11 ;  /* 0x0000180b0d008388 */ /* 0x0003e20000000800 */
[----:B------:R-:W-:-:S03]  /*0870*/  VIADD R5, R5, 0x8 ;  /* 0x0000000805057836 */ /* 0x000fc60000000000 */
[----:B--2---:R1:W-:Y:S04]  /*0880*/  @!P5 STS [R13+0x4], R6 ;  /* 0x000004060d00d388 */ /* 0x0043e80000000800 */
[----:B------:R1:W-:Y:S02]  /*0890*/  @!P6 STS [R13+0x1c], R12 ;  /* 0x00001c0c0d00e388 */ /* 0x0003e40000000800 */
.L_x_3:
[----:B------:R-:W-:Y:S05]  /*08a0*/  BRA.U !UP1, `(.L_x_0) ;  /* 0x0000000109b07547 */ /* 0x000fea000b800000 */
[----:B------:R-:W-:Y:S02]  /*08b0*/  UISETP.GE.U32.AND UP0, UPT, UR8, 0x4, UPT ;  /* 0x000000040800788c */ /* 0x000fe4000bf06070 */
[----:B------:R-:W-:-:S04]  /*08c0*/  ULOP3.LUT UR5, UR7, 0x3, URZ, 0xc0, !UPT ;  /* 0x0000000307057892 */ /* 0x000fc8000f8ec0ff */
[----:B------:R-:W-:-:S03]  /*08d0*/  UISETP.NE.AND UP1, UPT, UR5, URZ, UPT ;  /* 0x000000ff0500728c */ /* 0x000fc6000bf25270 */
[----:B------:R-:W-:Y:S08]  /*08e0*/  BRA.U !UP0, `(.L_x_4) ;  /* 0x00000001085c7547 */ /* 0x000ff0000b800000 */
[----:B------:R-:W2:Y:S01]  /*08f0*/  LDC.64 R2, c[0x0][0x380] ;  /* 0x0000e000ff027b82 */ /* 0x000ea20000000a00 */
[----:B01----:R-:W-:-:S04]  /*0900*/  IMAD R9, R0, UR7, R5 ;  /* 0x0000000700097c24 */ /* 0x003fc8000f8e0205 */
[C---:B------:R-:W-:Y:S01]  /*0910*/  VIADD R4, R9.reuse, 0x1 ;  /* 0x0000000109047836 */ /* 0x040fe20000000000 */
[C---:B------:R-:W-:Y:S01]  /*0920*/  ISETP.GE.AND P0, PT, R9.reuse, UR4, PT ;  /* 0x0000000409007c0c */ /* 0x040fe2000bf06270 */
[C---:B------:R-:W-:Y:S02]  /*0930*/  VIADD R6, R9.reuse, 0x2 ;  /* 0x0000000209067836 */ /* 0x040fe40000000000 */
[----:B------:R-:W-:Y:S01]  /*0940*/  VIADD R7, R9, 0x3 ;  /* 0x0000000309077836 */ /* 0x000fe20000000000 */
[----:B------:R-:W-:Y:S02]  /*0950*/  ISETP.GE.AND P1, PT, R4, UR4, PT ;  /* 0x0000000404007c0c */ /* 0x000fe4000bf26270 */
[----:B------:R-:W-:Y:S02]  /*0960*/  ISETP.GE.AND P2, PT, R6, UR4, PT ;  /* 0x0000000406007c0c */ /* 0x000fe4000bf46270 */
[----:B------:R-:W-:Y:S01]  /*0970*/  ISETP.GE.AND P3, PT, R7, UR4, PT ;  /* 0x0000000407007c0c */ /* 0x000fe2000bf66270 */
[----:B--2---:R-:W-:-:S05]  /*0980*/  IMAD.WIDE R2, R9, 0x4, R2 ;  /* 0x0000000409027825 */ /* 0x004fca00078e0202 */
[----:B------:R-:W2:Y:S04]  /*0990*/  @!P0 LDG.E R4, desc[UR10][R2.64] ;  /* 0x0000000a02048981 */ /* 0x000ea8000c1e1900 */
[----:B------:R-:W3:Y:S04]  /*09a0*/  @!P1 LDG.E R6, desc[UR10][R2.64+0x4] ;  /* 0x0000040a02069981 */ /* 0x000ee8000c1e1900 */
[----:B------:R-:W4:Y:S04]  /*09b0*/  @!P2 LDG.E R7, desc[UR10][R2.64+0x8] ;  /* 0x0000080a0207a981 */ /* 0x000f28000c1e1900 */
[----:B------:R-:W5:Y:S01]  /*09c0*/  @!P3 LDG.E R8, desc[UR10][R2.64+0xc] ;  /* 0x00000c0a0208b981 */ /* 0x000f62000c1e1900 */
[----:B------:R-:W0:Y:S01]  /*09d0*/  S2UR UR8, SR_CgaCtaId ;  /* 0x00000000000879c3 */ /* 0x000e220000008800 */
[----:B------:R-:W-:Y:S01]  /*09e0*/  UMOV UR6, 0x400 ;  /* 0x0000040000067882 */ /* 0x000fe20000000000 */
[----:B------:R-:W-:Y:S01]  /*09f0*/  VIADD R5, R5, 0x4 ;  /* 0x0000000405057836 */ /* 0x000fe20000000000 */
[----:B0-----:R-:W-:-:S06]  /*0a00*/  ULEA UR6, UR8, UR6, 0x18 ;  /* 0x0000000608067291 */ /* 0x001fcc000f8ec0ff */
[----:B------:R-:W-:-:S05]  /*0a10*/  LEA R9, R9, UR6, 0x2 ;  /* 0x0000000609097c11 */ /* 0x000fca000f8e10ff */
[----:B--2---:R2:W-:Y:S04]  /*0a20*/  @!P0 STS [R9], R4 ;  /* 0x0000000409008388 */ /* 0x0045e80000000800 */
[----:B---3--:R2:W-:Y:S04]  /*0a30*/  @!P1 STS [R9+0x4], R6 ;  /* 0x0000040609009388 */ /* 0x0085e80000000800 */
[----:B----4-:R2:W-:Y:S04]  /*0a40*/  @!P2 STS [R9+0x8], R7 ;  /* 0x000008070900a388 */ /* 0x0105e80000000800 */
[----:B-----5:R2:W-:Y:S02]  /*0a50*/  @!P3 STS [R9+0xc], R8 ;  /* 0x00000c080900b388 */ /* 0x0205e40000000800 */
.L_x_4:
[----:B------:R-:W-:Y:S05]  /*0a60*/  BRA.U !UP1, `(.L_x_0) ;  /* 0x0000000109407547 */ /* 0x000fea000b800000 */
[----:B------:R-:W3:Y:S01]  /*0a70*/  S2UR UR8, SR_CgaCtaId ;  /* 0x00000000000879c3 */ /* 0x000ee20000008800 */
[----:B------:R-:W-:Y:S01]  /*0a80*/  UMOV UR6, 0x400 ;  /* 0x0000040000067882 */ /* 0x000fe20000000000 */
[----:B------:R-:W-:Y:S01]  /*0a90*/  IMAD R5, R0, UR7, R5 ;  /* 0x0000000700057c24 */ /* 0x000fe2000f8e0205 */
[----:B------:R-:W-:-:S05]  /*0aa0*/  UIADD3 UR5, UPT, UPT, -UR5, URZ, URZ ;  /* 0x000000ff05057290 */ /* 0x000fca000fffe1ff */
[----:B012---:R-:W0:Y:S01]  /*0ab0*/  LDC.64 R6, c[0x0][0x380] ;  /* 0x0000e000ff067b82 */ /* 0x007e220000000a00 */
[----:B---3--:R-:W-:-:S06]  /*0ac0*/  ULEA UR6, UR8, UR6, 0x18 ;  /* 0x0000000608067291 */ /* 0x008fcc000f8ec0ff */
[----:B------:R-:W-:-:S07]  /*0ad0*/  LEA R4, R5, UR6, 0x2 ;  /* 0x0000000605047c11 */ /* 0x000fce000f8e10ff */
.L_x_5:
[C---:B------:R-:W-:Y:S01]  /*0ae0*/  ISETP.GE.AND P0, PT, R5.reuse, UR4, PT ;  /* 0x0000000405007c0c */ /* 0x040fe2000bf06270 */
[----:B0-----:R-:W-:-:S12]  /*0af0*/  IMAD.WIDE R2, R5, 0x4, R6 ;  /* 0x0000000405027825 */ /* 0x001fd800078e0206 */
[----:B------:R-:W2:Y:S01]  /*0b00*/  @!P0 LDG.E R3, desc[UR10][R2.64] ;  /* 0x0000000a02038981 */ /* 0x000ea2000c1e1900 */
[----:B------:R-:W-:Y:S01]  /*0b10*/  UIADD3 UR5, UPT, UPT, UR5, 0x1, URZ ;  /* 0x0000000105057890 */ /* 0x000fe2000fffe0ff */
[----:B------:R-:W-:-:S03]  /*0b20*/  IADD3 R5, PT, PT, R5, 0x1, RZ ;  /* 0x0000000105057810 */ /* 0x000fc60007ffe0ff */
[----:B------:R-:W-:Y:S01]  /*0b30*/  UISETP.NE.AND UP0, UPT, UR5, URZ, UPT ;  /* 0x000000ff0500728c */ /* 0x000fe2000bf05270 */
[----:B--2---:R0:W-:Y:S02]  /*0b40*/  @!P0 STS [R4], R3 ;  /* 0x0000000304008388 */ /* 0x0041e40000000800 */
[----:B0-----:R-:W-:-:S06]  /*0b50*/  VIADD R4, R4, 0x4 ;  /* 0x0000000404047836 */ /* 0x001fcc0000000000 */
[----:B------:R-:W-:Y:S05]  /*0b60*/  BRA.U UP0, `(.L_x_5) ;  /* 0xfffffffd00dc7547 */ /* 0x000fea000b83ffff */
.L_x_0:
[----:B012---:R-:W0:Y:S08]  /*0b70*/  LDC R7, c[0x0][0x394] ;  /* 0x0000e500ff077b82 */ /* 0x007e300000000800 */
[----:B------:R-:W-:Y:S01]  /*0b80*/  BAR.SYNC.DEFER_BLOCKING 0x0 ;  /* 0x0000000000007b1d */ /* 0x000fe20000010000 */
[----:B0-----:R-:W-:-:S13]  /*0b90*/  ISETP.GE.AND P0, PT, R7, 0x1, PT ;  /* 0x000000010700780c */ /* 0x001fda0003f06270 */
[----:B------:R-:W-:Y:S05]  /*0ba0*/  @!P0 EXIT ;  /* 0x000000000000894d */ /* 0x000fea0003800000 */
[----:B------:R-:W0:Y:S01]  /*0bb0*/  LDCU UR4, c[0x0][0x390] ;  /* 0x00007200ff0477ac */ /* 0x000e220008000800 */
[----:B------:R-:W-:Y:S01]  /*0bc0*/  ISETP.NE.AND P0, PT, R7, 0x1, PT ;  /* 0x000000010700780c */ /* 0x000fe20003f05270 */
[----:B------:R-:W-:Y:S02]  /*0bd0*/  IMAD R0, R0, R7, RZ ;  /* 0x0000000700007224 */ /* 0x000fe400078e02ff */
[----:B------:R-:W-:Y:S01]  /*0be0*/  IMAD.MOV.U32 R5, RZ, RZ, RZ ;  /* 0x000000ffff057224 */ /* 0x000fe200078e00ff */
[----:B0-----:R-:W-:Y:S02]  /*0bf0*/  UIMAD UR7, UR4, UR4, URZ ;  /* 0x00000004040772a4 */ /* 0x001fe4000f8e02ff */
[----:B------:R-:W-:-:S07]  /*0c00*/  UIADD3 UR4, UPT, UPT, UR4, -0x1, URZ ;  /* 0xffffffff04047890 */ /* 0x000fce000fffe0ff */
[----:B------:R-:W-:Y:S05]  /*0c10*/  @!P0 BRA `(.L_x_6) ;  /* 0x0000000c00608947 */ /* 0x000fea0003800000 */
[----:B------:R-:W0:Y:S01]  /*0c20*/  LDC R4, c[0x0][0x390] ;  /* 0x0000e400ff047b82 */ /* 0x000e220000000800 */
[----:B------:R-:W-:Y:S01]  /*0c30*/  LOP3.LUT R5, R7, 0x7ffffffe, RZ, 0xc0, !PT ;  /* 0x7ffffffe07057812 */ /* 0x000fe200078ec0ff */
[----:B------:R-:W-:-:S04]  /*0c40*/  IMAD.MOV.U32 R7, RZ, RZ, R0 ;  /* 0x000000ffff077224 */ /* 0x000fc800078e0000 */
[----:B------:R-:W-:Y:S02]  /*0c50*/  IMAD.MOV R12, RZ, RZ, -R5 ;  /* 0x000000ffff0c7224 */ /* 0x000fe400078e0a05 */
[----:B------:R-:W1:Y:S05]  /*0c60*/  LDC.64 R2, c[0x0][0x388] ;  /* 0x0000e200ff027b82 */ /* 0x000e6a0000000a00 */
.L_x_11:
[C---:B------:R-:W-:Y:S01]  /*0c70*/  ISETP.GE.AND P2, PT, R7.reuse, UR7, PT ;  /* 0x0000000707007c0c */ /* 0x040fe2000bf46270 */
[----:B------:R-:W-:Y:S01]  /*0c80*/  VIADD R12, R12, 0x2 ;  /* 0x000000020c0c7836 */ /* 0x000fe20000000000 */
[----:B---3--:R-:W-:Y:S01]  /*0c90*/  IADD3 R9, PT, PT, R7, 0x1, RZ ;  /* 0x0000000107097810 */ /* 0x008fe20007ffe0ff */
[----:B------:R-:W-:Y:S03]  /*0ca0*/  BSSY.RECONVERGENT B0, `(.L_x_7) ;  /* 0x0000066000007945 */ /* 0x000fe60003800200 */
[----:B------:R-:W-:Y:S02]  /*0cb0*/  ISETP.NE.AND P0, PT, R12, RZ, PT ;  /* 0x000000ff0c00720c */ /* 0x000fe40003f05270 */
[----:B------:R-:W-:-:S05]  /*0cc0*/  ISETP.GE.AND P1, PT, R9, UR7, PT ;  /* 0x0000000709007c0c */ /* 0x000fca000bf26270 */
[----:B--2---:R-:W-:Y:S08]  /*0cd0*/  @P2 BRA `(.L_x_8) ;  /* 0x0000000400882947 */ /* 0x004ff00003800000 */
[----:B0-----:R-:W-:Y:S01]  /*0ce0*/  IABS R6, R4 ;  /* 0x0000000400067213 */ /* 0x001fe20000000000 */
[----:B------:R-:W-:Y:S01]  /*0cf0*/  IMAD.MOV.U32 R10, RZ, RZ, RZ ;  /* 0x000000ffff0a7224 */ /* 0x000fe200078e00ff */
[----:B------:R-:W-:Y:S01]  /*0d00*/  IABS R15, R7 ;  /* 0x00000007000f7213 */ /* 0x000fe20000000000 */
[----:B------:R-:W0:Y:S01]  /*0d10*/  S2UR UR6, SR_CgaCtaId ;  /* 0x00000000000679c3 */ /* 0x000e220000008800 */
[----:B------:R-:W2:Y:S01]  /*0d20*/  I2F.RP R8, R6 ;  /* 0x0000000600087306 */ /* 0x000ea20000209400 */
[----:B------:R-:W-:-:S07]  /*0d30*/  UMOV UR5, 0x400 ;  /* 0x0000040000057882 */ /* 0x000fce0000000000 */
[----:B--2---:R-:W2:Y:S01]  /*0d40*/  MUFU.RCP R8, R8 ;  /* 0x0000000800087308 */ /* 0x004ea20000001000 */
[----:B0-----:R-:W-:Y:S01]  /*0d50*/  ULEA UR5, UR6, UR5, 0x18 ;  /* 0x0000000506057291 */ /* 0x001fe2000f8ec0ff */
[----:B--2---:R-:W-:-:S06]  /*0d60*/  VIADD R11, R8, 0xffffffe ;  /* 0x0ffffffe080b7836 */ /* 0x004fcc0000000000 */
[----:B------:R-:W0:Y:S02]  /*0d70*/  F2I.FTZ.U32.TRUNC.NTZ R11, R11 ;  /* 0x0000000b000b7305 */ /* 0x000e24000021f000 */
[----:B0-----:R-:W-:-:S04]  /*0d80*/  IMAD.MOV R13, RZ, RZ, -R11 ;  /* 0x000000ffff0d7224 */ /* 0x001fc800078e0a0b */
[----:B------:R-:W-:-:S04]  /*0d90*/  IMAD R13, R13, R6, RZ ;  /* 0x000000060d0d7224 */ /* 0x000fc800078e02ff */
[----:B------:R-:W-:-:S06]  /*0da0*/  IMAD.HI.U32 R10, R11, R13, R10 ;  /* 0x0000000d0b0a7227 */ /* 0x000fcc00078e000a */
[----:B------:R-:W-:-:S04]  /*0db0*/  IMAD.HI.U32 R13, R10, R15, RZ ;  /* 0x0000000f0a0d7227 */ /* 0x000fc800078e00ff */
[----:B------:R-:W-:-:S04]  /*0dc0*/  IMAD.MOV R8, RZ, RZ, -R13 ;  /* 0x000000ffff087224 */ /* 0x000fc800078e0a0d */
[----:B------:R-:W-:Y:S01]  /*0dd0*/  IMAD R15, R6, R8, R15 ;  /* 0x00000008060f7224 */ /* 0x000fe200078e020f */
[----:B------:R-:W-:-:S04]  /*0de0*/  LOP3.LUT R8, R7, R4, RZ, 0x3c, !PT ;  /* 0x0000000407087212 */ /* 0x000fc800078e3cff */
[----:B------:R-:W-:Y:S02]  /*0df0*/  ISETP.GT.U32.AND P3, PT, R6, R15, PT ;  /* 0x0000000f0600720c */ /* 0x000fe40003f64070 */
[----:B------:R-:W-:Y:S02]  /*0e00*/  ISETP.GE.AND P4, PT, R8, RZ, PT ;  /* 0x000000ff0800720c */ /* 0x000fe40003f86270 */
[----:B------:R-:W-:-:S09]  /*0e10*/  LOP3.LUT R8, RZ, R4, RZ, 0x33, !PT ;  /* 0x00000004ff087212 */ /* 0x000fd200078e33ff */
[----:B------:R-:W-:Y:S01]  /*0e20*/  @!P3 IMAD.IADD R15, R15, 0x1, -R6 ;  /* 0x000000010f0fb824 */ /* 0x000fe200078e0a06 */
[----:B------:R-:W-:-:S04]  /*0e30*/  @!P3 IADD3 R13, PT, PT, R13, 0x1, RZ ;  /* 0x000000010d0db810 */ /* 0x000fc80007ffe0ff */
[----:B------:R-:W-:-:S13]  /*0e40*/  ISETP.GE.U32.AND P2, PT, R15, R6, PT ;  /* 0x000000060f00720c */ /* 0x000fda0003f46070 */
[----:B------:R-:W-:Y:S01]  /*0e50*/  @P2 VIADD R13, R13, 0x1 ;  /* 0x000000010d0d2836 */ /* 0x000fe20000000000 */
[----:B------:R-:W-:-:S03]  /*0e60*/  ISETP.NE.AND P2, PT, R4, RZ, PT ;  /* 0x000000ff0400720c */ /* 0x000fc60003f45270 */
[----:B------:R-:W-:-:S05]  /*0e70*/  @!P4 IMAD.MOV R13, RZ, RZ, -R13 ;  /* 0x000000ffff0dc224 */ /* 0x000fca00078e0a0d */
[----:B------:R-:W-:-:S05]  /*0e80*/  SEL R11, R8, R13, !P2 ;  /* 0x0000000d080b7207 */ /* 0x000fca0005000000 */
[C---:B------:R-:W-:Y:S02]  /*0e90*/  VIADD R20, R11.reuse, UR4 ;  /* 0x000000040b147c36 */ /* 0x040fe40008000000 */
[----:B------:R-:W-:Y:S02]  /*0ea0*/  IMAD.MOV R13, RZ, RZ, -R11 ;  /* 0x000000ffff0d7224 */ /* 0x000fe400078e0a0b */
[----:B------:R-:W-:Y:S01]  /*0eb0*/  VIADD R18, R11, 0x1 ;  /* 0x000000010b127836 */ /* 0x000fe20000000000 */
[----:B------:R-:W-:Y:S01]  /*0ec0*/  IABS R15, R20 ;  /* 0x00000014000f7213 */ /* 0x000fe20000000000 */
[----:B------:R-:W-:-:S03]  /*0ed0*/  IMAD R13, R4, R13, R7 ;  /* 0x0000000d040d7224 */ /* 0x000fc600078e0207 */
[----:B------:R-:W-:Y:S01]  /*0ee0*/  IABS R17, R18 ;  /* 0x0000001200117213 */ /* 0x000fe20000000000 */
[----:B------:R-:W-:Y:S01]  /*0ef0*/  IMAD.HI.U32 R14, R10, R15, RZ ;  /* 0x0000000f0a0e7227 */ /* 0x000fe200078e00ff */
[----:B------:R-:W-:-:S03]  /*0f00*/  IADD3 R22, PT, PT, R13, UR4, RZ ;  /* 0x000000040d167c10 */ /* 0x000fc6000fffe0ff */
[----:B------:R-:W-:Y:S01]  /*0f10*/  IMAD.MOV R14, RZ, RZ, -R14 ;  /* 0x000000ffff0e7224 */ /* 0x000fe200078e0a0e */
[----:B------:R-:W-:Y:S01]  /*0f20*/  IABS R19, R22 ;  /* 0x0000001600137213 */ /* 0x000fe20000000000 */
[----:B------:R-:W-:Y:S02]  /*0f30*/  VIADD R23, R13, 0x1 ;  /* 0x000000010d177836 */ /* 0x000fe40000000000 */
[----:B------:R-:W-:Y:S02]  /*0f40*/  IMAD R15, R6, R14, R15 ;  /* 0x0000000e060f7224 */ /* 0x000fe400078e020f */
[----:B------:R-:W-:Y:S01]  /*0f50*/  IMAD.HI.U32 R14, R10, R17, RZ ;  /* 0x000000110a0e7227 */ /* 0x000fe200078e00ff */
[----:B------:R-:W-:Y:S02]  /*0f60*/  IABS R21, R23 ;  /* 0x0000001700157213 */ /* 0x000fe40000000000 */
[----:B------:R-:W-:Y:S01]  /*0f70*/  ISETP.GT.U32.AND P3, PT, R6, R15, PT ;  /* 0x0000000f0600720c */ /* 0x000fe20003f64070 */
[----:B------:R-:W-:-:S04]  /*0f80*/  IMAD.HI.U32 R16, R10, R19, RZ ;  /* 0x000000130a107227 */ /* 0x000fc800078e00ff */
[----:B------:R-:W-:Y:S02]  /*0f90*/  IMAD.MOV R14, RZ, RZ, -R14 ;  /* 0x000000ffff0e7224 */ /* 0x000fe400078e0a0e */
[----:B------:R-:W-:Y:S02]  /*0fa0*/  IMAD.MOV R16, RZ, RZ, -R16 ;  /* 0x000000ffff107224 */ /* 0x000fe400078e0a10 */
[----:B------:R-:W-:Y:S02]  /*0fb0*/  IMAD R17, R6, R14, R17 ;  /* 0x0000000e06117224 */ /* 0x000fe400078e0211 */
[----:B------:R-:W-:-:S03]  /*0fc0*/  IMAD.HI.U32 R10, R10, R21, RZ ;  /* 0x000000150a0a7227 */ /* 0x000fc600078e00ff */
[----:B------:R-:W-:Y:S01]  /*0fd0*/  ISETP.GT.U32.AND P5, PT, R6, R17, PT ;  /* 0x000000110600720c */ /* 0x000fe20003fa4070 */
[----:B------:R-:W-:Y:S01]  /*0fe0*/  @!P3 IMAD.IADD R15, R15, 0x1, -R6 ;  /* 0x000000010f0fb824 */ /* 0x000fe200078e0a06 */
[----:B------:R-:W-:Y:S01]  /*0ff0*/  IADD3 R10, PT, PT, -R10, RZ, RZ ;  /* 0x000000ff0a0a7210 */ /* 0x000fe20007ffe1ff */
[----:B------:R-:W-:-:S03]  /*1000*/  IMAD R19, R6, R16, R19 ;  /* 0x0000001006137224 */ /* 0x000fc600078e0213 */
[C---:B------:R-:W-:Y:S01]  /*1010*/  ISETP.GT.U32.AND P3, PT, R6.reuse, R15, PT ;  /* 0x0000000f0600720c */ /* 0x040fe20003f64070 */
[C---:B------:R-:W-:Y:S01]  /*1020*/  IMAD R21, R6.reuse, R10, R21 ;  /* 0x0000000a06157224 */ /* 0x040fe200078e0215 */
[----:B------:R-:W-:-:S04]  /*1030*/  ISETP.GT.U32.AND P4, PT, R6, R19, PT ;  /* 0x000000130600720c */ /* 0x000fc80003f84070 */
[----:B------:R-:W-:Y:S01]  /*1040*/  ISETP.GT.U32.AND P6, PT, R6, R21, PT ;  /* 0x000000150600720c */ /* 0x000fe20003fc4070 */
[----:B------:R-:W-:-:S06]  /*1050*/  @!P5 IMAD.IADD R17, R17, 0x1, -R6 ;  /* 0x000000011111d824 */ /* 0x000fcc00078e0a06 */
[--C-:B------:R-:W-:Y:S01]  /*1060*/  @!P3 IMAD.IADD R15, R15, 0x1, -R6.reuse ;  /* 0x000000010f0fb824 */ /* 0x100fe200078e0a06 */
[----:B------:R-:W-:Y:S01]  /*1070*/  ISETP.GE.AND P3, PT, R20, RZ, PT ;  /* 0x000000ff1400720c */ /* 0x000fe20003f66270 */
[----:B------:R-:W-:Y:S01]  /*1080*/  @!P4 IMAD.IADD R19, R19, 0x1, -R6 ;  /* 0x000000011313c824 */ /* 0x000fe200078e0a06 */
[----:B------:R-:W-:-:S03]  /*1090*/  ISETP.GT.U32.AND P4, PT, R6, R17, PT ;  /* 0x000000110600720c */ /* 0x000fc60003f84070 */
[----:B------:R-:W-:Y:S01]  /*10a0*/  @!P6 IMAD.IADD R21, R21, 0x1, -R6 ;  /* 0x000000011515e824 */ /* 0x000fe200078e0a06 */
[----:B------:R-:W-:-:S04]  /*10b0*/  ISETP.GT.U32.AND P5, PT, R6, R19, PT ;  /* 0x000000130600720c */ /* 0x000fc80003fa4070 */
[----:B------:R-:W-:-:S03]  /*10c0*/  ISETP.GT.U32.AND P6, PT, R6, R21, PT ;  /* 0x000000150600720c */ /* 0x000fc60003fc4070 */
[----:B------:R-:W-:Y:S01]  /*10d0*/  @!P3 IMAD.MOV R15, RZ, RZ, -R15 ;  /* 0x000000ffff0fb224 */ /* 0x000fe200078e0a0f */
[----:B------:R-:W-:Y:S02]  /*10e0*/  ISETP.GE.AND P3, PT, R18, RZ, PT ;  /* 0x000000ff1200720c */ /* 0x000fe40003f66270 */
[----:B------:R-:W-:Y:S02]  /*10f0*/  @!P4 IADD3 R17, PT, PT, R17, -R6, RZ ;  /* 0x800000061111c210 */ /* 0x000fe40007ffe0ff */
[----:B------:R-:W-:Y:S01]  /*1100*/  ISETP.GE.AND P4, PT, R22, RZ, PT ;  /* 0x000000ff1600720c */ /* 0x000fe20003f86270 */
[--C-:B------:R-:W-:Y:S01]  /*1110*/  @!P5 IMAD.IADD R19, R19, 0x1, -R6.reuse ;  /* 0x000000011313d824 */ /* 0x100fe200078e0a06 */
[----:B------:R-:W-:Y:S02]  /*1120*/  ISETP.GE.AND P5, PT, R23, RZ, PT ;  /* 0x000000ff1700720c */ /* 0x000fe40003fa6270 */
[----:B------:R-:W-:Y:S01]  /*1130*/  SEL R15, R8, R15, !P2 ;  /* 0x0000000f080f7207 */ /* 0x000fe20005000000 */
[----:B------:R-:W-:Y:S01]  /*1140*/  @!P6 IMAD.IADD R21, R21, 0x1, -R6 ;  /* 0x000000011515e824 */ /* 0x000fe200078e0a06 */
[----:B------:R-:W-:-:S03]  /*1150*/  LEA R6, R7, UR5, 0x2 ;  /* 0x0000000507067c11 */ /* 0x000fc6000f8e10ff */
[----:B------:R-:W-:Y:S02]  /*1160*/  @!P3 IMAD.MOV R17, RZ, RZ, -R17 ;  /* 0x000000ffff11b224 */ /* 0x000fe400078e0a11 */
[-C--:B------:R-:W-:Y:S02]  /*1170*/  IMAD R15, R15, R4.reuse, R13 ;  /* 0x000000040f0f7224 */ /* 0x080fe400078e020d */
[----:B------:R-:W-:Y:S01]  /*1180*/  @!P4 IMAD.MOV R19, RZ, RZ, -R19 ;  /* 0x000000ffff13c224 */ /* 0x000fe200078e0a13 */
[C---:B------:R-:W-:Y:S01]  /*1190*/  SEL R17, R8.reuse, R17, !P2 ;  /* 0x0000001108117207 */ /* 0x040fe20005000000 */
[----:B------:R-:W-:Y:S01]  /*11a0*/  @!P5 IMAD.MOV R21, RZ, RZ, -R21 ;  /* 0x000000ffff15d224 */ /* 0x000fe200078e0a15 */
[----:B------:R-:W-:Y:S02]  /*11b0*/  LEA R15, R15, UR5, 0x2 ;  /* 0x000000050f0f7c11 */ /* 0x000fe4000f8e10ff */
[C---:B------:R-:W-:Y:S01]  /*11c0*/  SEL R19, R8.reuse, R19, !P2 ;  /* 0x0000001308137207 */ /* 0x040fe20005000000 */
[-C--:B------:R-:W-:Y:S01]  /*11d0*/  IMAD R17, R17, R4.reuse, R13 ;  /* 0x0000000411117224 */ /* 0x080fe200078e020d */
[----:B------:R-:W-:Y:S01]  /*11e0*/  SEL R8, R8, R21, !P2 ;  /* 0x0000001508087207 */ /* 0x000fe20005000000 */
[----:B------:R-:W-:Y:S01]  /*11f0*/  LDS R10, [R15] ;  /* 0x000000000f0a7984 */ /* 0x000fe20000000800 */
[----:B------:R-:W-:Y:S01]  /*1200*/  MOV R13, 0xffffffff ;  /* 0xffffffff000d7802 */ /* 0x000fe20000000f00 */
[-C--:B------:R-:W-:Y:S01]  /*1210*/  IMAD R19, R11, R4.reuse, R19 ;  /* 0x000000040b137224 */ /* 0x080fe200078e0213 */
[----:B------:R-:W-:Y:S01]  /*1220*/  LEA R17, R17, UR5, 0x2 ;  /* 0x0000000511117c11 */ /* 0x000fe2000f8e10ff */
[----:B------:R-:W-:-:S02]  /*1230*/  IMAD R8, R11, R4, R8 ;  /* 0x000000040b087224 */ /* 0x000fc400078e0208 */
[----:B------:R-:W-:Y:S01]  /*1240*/  LDS R11, [R6] ;  /* 0x00000000060b7984 */ /* 0x000fe20000000800 */
[----:B------:R-:W-:Y:S02]  /*1250*/  LEA R19, R19, UR5, 0x2 ;  /* 0x0000000513137c11 */ /* 0x000fe4000f8e10ff */
[----:B------:R-:W-:Y:S01]  /*1260*/  LEA R8, R8, UR5, 0x2 ;  /* 0x0000000508087c11 */ /* 0x000fe2000f8e10ff */
[----:B------:R-:W-:Y:S04]  /*1270*/  LDS R17, [R17] ;  /* 0x0000000011117984 */ /* 0x000fe80000000800 */
[----:B------:R-:W0:Y:S04]  /*1280*/  LDS R19, [R19] ;  /* 0x0000000013137984 */ /* 0x000e280000000800 */
[----:B------:R-:W2:Y:S01]  /*1290*/  LDS R8, [R8] ;  /* 0x0000000008087984 */ /* 0x000ea20000000800 */
[----:B0-----:R-:W-:-:S04]  /*12a0*/  IADD3 R10, PT, PT, R19, R17, R10 ;  /* 0x00000011130a7210 */ /* 0x001fc80007ffe00a */
[----:B--2---:R-:W-:-:S04]  /*12b0*/  IADD3 R11, PT, PT, R11, R10, R8 ;  /* 0x0000000a0b0b7210 */ /* 0x004fc80007ffe008 */
[----:B------:R-:W-:Y:S01]  /*12c0*/  ISETP.GE.AND P2, PT, R11, 0x1, PT ;  /* 0x000000010b00780c */ /* 0x000fe20003f46270 */
[----:B-1----:R-:W-:-:S03]  /*12d0*/  IMAD.WIDE R10, R7, 0x4, R2 ;  /* 0x00000004070a7825 */ /* 0x002fc600078e0202 */
[----:B------:R-:W-:-:S05]  /*12e0*/  SEL R13, R13, 0x1, !P2 ;  /* 0x000000010d0d7807 */ /* 0x000fca0005000000 */
[----:B------:R2:W-:Y:S04]  /*12f0*/  STG.E desc[UR10][R10.64], R13 ;  /* 0x0000000d0a007986 */ /* 0x0005e8000c10190a */
.L_x_8:
[----:B------:R-:W-:Y:S05]  /*1300*/  BSYNC.RECONVERGENT B0 ;  /* 0x0000000000007941 */ /* 0x000fea0003800200 */
.L_x_7:
[----:B------:R-:W-:Y:S04]  /*1310*/  BSSY.RECONVERGENT B0, `(.L_x_9) ;  /* 0x0000066000007945 */ /* 0x000fe80003800200 */
[----:B------:R-:W-:Y:S05]  /*1320*/  @P1 BRA `(.L_x_10) ;  /* 0x0000000400901947 */ /* 0x000fea0003800000 */
[----:B0-----:R-:W-:Y:S01]  /*1330*/  IABS R8, R4 ;  /* 0x0000000400087213 */ /* 0x001fe20000000000 */
[----:B--2---:R-:W-:Y:S01]  /*1340*/  IMAD.MOV.U32 R10, RZ, RZ, RZ ;  /* 0x000000ffff0a7224 */ /* 0x004fe200078e00ff */
        /* <DEDUP_REMOVED lines=10> */
[----:B------:R-:W-:-:S04]  /*13f0*/  IMAD.HI.U32 R10, R11, R15, R10 ;  /* 0x0000000f0b0a7227 */ /* 0x000fc800078e000a */
[----:B------:R-:W-:-:S04]  /*1400*/  IMAD.MOV.U32 R11, RZ, RZ, R6 ;  /* 0x000000ffff0b7224 */ /* 0x000fc800078e0006 */
[----:B------:R-:W-:-:S04]  /*1410*/  IMAD.HI.U32 R6, R10, R11, RZ ;  /* 0x0000000b0a067227 */ /* 0x000fc800078e00ff */
[----:B------:R-:W-:-:S04]  /*1420*/  IMAD.MOV R13, RZ, RZ, -R6 ;  /* 0x000000ffff0d7224 */ /* 0x000fc800078e0a06 */
[----:B------:R-:W-:-:S05]  /*1430*/  IMAD R11, R8, R13, R11 ;  /* 0x0000000d080b7224 */ /* 0x000fca00078e020b */
[----:B------:R-:W-:-:S13]  /*1440*/  ISETP.GT.U32.AND P2, PT, R8, R11, PT ;  /* 0x0000000b0800720c */ /* 0x000fda0003f44070 */
[----:B------:R-:W-:Y:S01]  /*1450*/  @!P2 IADD3 R11, PT, PT, R11, -R8, RZ ;  /* 0x800000080b0ba210 */ /* 0x000fe20007ffe0ff */
[----:B------:R-:W-:-:S03]  /*1460*/  @!P2 VIADD R6, R6, 0x1 ;  /* 0x000000010606a836 */ /* 0x000fc60000000000 */
[----:B------:R-:W-:Y:S02]  /*1470*/  ISETP.GE.U32.AND P1, PT, R11, R8, PT ;  /* 0x000000080b00720c */ /* 0x000fe40003f26070 */
[----:B------:R-:W-:-:S04]  /*1480*/  LOP3.LUT R11, R9, R4, RZ, 0x3c, !PT ;  /* 0x00000004090b7212 */ /* 0x000fc800078e3cff */
[----:B------:R-:W-:-:S07]  /*1490*/  ISETP.GE.AND P3, PT, R11, RZ, PT ;  /* 0x000000ff0b00720c */ /* 0x000fce0003f66270 */
[----:B------:R-:W-:Y:S01]  /*14a0*/  @P1 VIADD R6, R6, 0x1 ;  /* 0x0000000106061836 */ /* 0x000fe20000000000 */
[----:B------:R-:W-:-:S03]  /*14b0*/  ISETP.NE.AND P1, PT, R4, RZ, PT ;  /* 0x000000ff0400720c */ /* 0x000fc60003f25270 */
[----:B------:R-:W-:Y:S01]  /*14c0*/  IMAD.MOV.U32 R11, RZ, RZ, R6 ;  /* 0x000000ffff0b7224 */ /* 0x000fe200078e0006 */
[----:B------:R-:W-:-:S03]  /*14d0*/  LOP3.LUT R6, RZ, R4, RZ, 0x33, !PT ;  /* 0x00000004ff067212 */ /* 0x000fc600078e33ff */
[----:B------:R-:W-:-:S05]  /*14e0*/  @!P3 IMAD.MOV R11, RZ, RZ, -R11 ;  /* 0x000000ffff0bb224 */ /* 0x000fca00078e0a0b */
[----:B------:R-:W-:-:S04]  /*14f0*/  SEL R11, R6, R11, !P1 ;  /* 0x0000000b060b7207 */ /* 0x000fc80004800000 */
[C---:B------:R-:W-:Y:S01]  /*1500*/  IADD3 R20, PT, PT, R11.reuse, UR4, RZ ;  /* 0x000000040b147c10 */ /* 0x040fe2000fffe0ff */
[----:B------:R-:W-:Y:S02]  /*1510*/  IMAD.MOV R13, RZ, RZ, -R11 ;  /* 0x000000ffff0d7224 */ /* 0x000fe400078e0a0b */
[----:B------:R-:W-:Y:S01]  /*1520*/  VIADD R24, R11, 0x1 ;  /* 0x000000010b187836 */ /* 0x000fe20000000000 */
[----:B------:R-:W-:Y:S01]  /*1530*/  IABS R19, R20 ;  /* 0x0000001400137213 */ /* 0x000fe20000000000 */
[----:B------:R-:W-:-:S03]  /*1540*/  IMAD R13, R4, R13, R9 ;  /* 0x0000000d040d7224 */ /* 0x000fc600078e0209 */
[----:B------:R-:W-:Y:S01]  /*1550*/  IABS R21, R24 ;  /* 0x0000001800157213 */ /* 0x000fe20000000000 */
[----:B------:R-:W-:Y:S02]  /*1560*/  VIADD R23, R13, UR4 ;  /* 0x000000040d177c36 */ /* 0x000fe40008000000 */
[----:B------:R-:W-:-:S03]  /*1570*/  IMAD.HI.U32 R14, R10, R19, RZ ;  /* 0x000000130a0e7227 */ /* 0x000fc600078e00ff */
[----:B------:R-:W-:Y:S01]  /*1580*/  IABS R17, R23 ;  /* 0x0000001700117213 */ /* 0x000fe20000000000 */
[----:B------:R-:W-:-:S04]  /*1590*/  IMAD.HI.U32 R16, R10, R21, RZ ;  /* 0x000000150a107227 */ /* 0x000fc800078e00ff */
[----:B------:R-:W-:-:S04]  /*15a0*/  IMAD.HI.U32 R18, R10, R17, RZ ;  /* 0x000000110a127227 */ /* 0x000fc800078e00ff */
[----:B------:R-:W-:Y:S01]  /*15b0*/  VIADD R22, R13, 0x1 ;  /* 0x000000010d167836 */ /* 0x000fe20000000000 */
[----:B------:R-:W-:Y:S01]  /*15c0*/  IADD3 R18, PT, PT, -R18, RZ, RZ ;  /* 0x000000ff12127210 */ /* 0x000fe20007ffe1ff */
[----:B------:R-:W-:Y:S02]  /*15d0*/  IMAD.MOV R14, RZ, RZ, -R14 ;  /* 0x000000ffff0e7224 */ /* 0x000fe400078e0a0e */
[----:B------:R-:W-:Y:S01]  /*15e0*/  IMAD.MOV R16, RZ, RZ, -R16 ;  /* 0x000000ffff107224 */ /* 0x000fe200078e0a10 */
[----:B------:R-:W-:Y:S01]  /*15f0*/  IABS R15, R22 ;  /* 0x00000016000f7213 */ /* 0x000fe20000000000 */
[C---:B------:R-:W-:Y:S02]  /*1600*/  IMAD R19, R8.reuse, R14, R19 ;  /* 0x0000000e08137224 */ /* 0x040fe400078e0213 */
[C---:B------:R-:W-:Y:S02]  /*1610*/  IMAD R21, R8.reuse, R16, R21 ;  /* 0x0000001008157224 */ /* 0x040fe400078e0215 */
[C---:B------:R-:W-:Y:S01]  /*1620*/  IMAD R17, R8.reuse, R18, R17 ;  /* 0x0000001208117224 */ /* 0x040fe200078e0211 */
[----:B------:R-:W-:Y:S01]  /*1630*/  ISETP.GT.U32.AND P3, PT, R8, R19, PT ;  /* 0x000000130800720c */ /* 0x000fe20003f64070 */
[----:B------:R-:W-:Y:S01]  /*1640*/  IMAD.HI.U32 R10, R10, R15, RZ ;  /* 0x0000000f0a0a7227 */ /* 0x000fe200078e00ff */
[----:B------:R-:W-:-:S02]  /*1650*/  ISETP.GT.U32.AND P4, PT, R8, R21, PT ;  /* 0x000000150800720c */ /* 0x000fc40003f84070 */
[----:B------:R-:W-:Y:S01]  /*1660*/  ISETP.GT.U32.AND P5, PT, R8, R17, PT ;  /* 0x000000110800720c */ /* 0x000fe20003fa4070 */
[----:B------:R-:W-:-:S04]  /*1670*/  IMAD.MOV R10, RZ, RZ, -R10 ;  /* 0x000000ffff0a7224 */ /* 0x000fc800078e0a0a */
[----:B------:R-:W-:Y:S01]  /*1680*/  IMAD R15, R8, R10, R15 ;  /* 0x0000000a080f7224 */ /* 0x000fe200078e020f */
[----:B------:R-:W-:-:S03]  /*1690*/  LEA R10, R7, UR5, 0x2 ;  /* 0x00000005070a7c11 */ /* 0x000fc6000f8e10ff */
[--C-:B------:R-:W-:Y:S01]  /*16a0*/  @!P3 IMAD.IADD R19, R19, 0x1, -R8.reuse ;  /* 0x000000011313b824 */ /* 0x100fe200078e0a08 */
[----:B------:R-:W-:Y:S01]  /*16b0*/  ISETP.GT.U32.AND P2, PT, R8, R15, PT ;  /* 0x0000000f0800720c */ /* 0x000fe20003f44070 */
[--C-:B------:R-:W-:Y:S01]  /*16c0*/  @!P4 IMAD.IADD R21, R21, 0x1, -R8.reuse ;  /* 0x000000011515c824 */ /* 0x100fe200078e0a08 */
[----:B------:R-:W-:Y:S01]  /*16d0*/  ISETP.GE.AND P4, PT, R20, RZ, PT ;  /* 0x000000ff1400720c */ /* 0x000fe20003f86270 */
[----:B------:R-:W-:Y:S01]  /*16e0*/  @!P5 IMAD.IADD R17, R17, 0x1, -R8 ;  /* 0x000000011111d824 */ /* 0x000fe200078e0a08 */
[C---:B------:R-:W-:Y:S02]  /*16f0*/  ISETP.GT.U32.AND P6, PT, R8.reuse, R19, PT ;  /* 0x000000130800720c */ /* 0x040fe40003fc4070 */
[C---:B------:R-:W-:Y:S02]  /*1700*/  ISETP.GT.U32.AND P5, PT, R8.reuse, R21, PT ;  /* 0x000000150800720c */ /* 0x040fe40003fa4070 */
[----:B------:R-:W-:-:S05]  /*1710*/  ISETP.GT.U32.AND P3, PT, R8, R17, PT ;  /* 0x000000110800720c */ /* 0x000fca0003f64070 */
[----:B------:R-:W-:-:S04]  /*1720*/  @!P2 IMAD.IADD R15, R15, 0x1, -R8 ;  /* 0x000000010f0fa824 */ /* 0x000fc800078e0a08 */
[----:B------:R-:W-:Y:S02]  /*1730*/  @!P6 IADD3 R19, PT, PT, R19, -R8, RZ ;  /* 0x800000081313e210 */ /* 0x000fe40007ffe0ff */
[----:B------:R-:W-:Y:S01]  /*1740*/  ISETP.GT.U32.AND P2, PT, R8, R15, PT ;  /* 0x0000000f0800720c */ /* 0x000fe20003f44070 */
[--C-:B------:R-:W-:Y:S01]  /*1750*/  @!P5 IMAD.IADD R21, R21, 0x1, -R8.reuse ;  /* 0x000000011515d824 */ /* 0x100fe200078e0a08 */
[----:B------:R-:W-:Y:S01]  /*1760*/  ISETP.GE.AND P6, PT, R24, RZ, PT ;  /* 0x000000ff1800720c */ /* 0x000fe20003fc6270 */
[----:B------:R-:W-:Y:S01]  /*1770*/  @!P3 IMAD.IADD R17, R17, 0x1, -R8 ;  /* 0x000000011111b824 */ /* 0x000fe200078e0a08 */
[----:B------:R-:W-:Y:S01]  /*1780*/  ISETP.GE.AND P5, PT, R23, RZ, PT ;  /* 0x000000ff1700720c */ /* 0x000fe20003fa6270 */
[----:B------:R-:W-:Y:S01]  /*1790*/  @!P4 IMAD.MOV R19, RZ, RZ, -R19 ;  /* 0x000000ffff13c224 */ /* 0x000fe200078e0a13 */
[----:B------:R-:W-:-:S04]  /*17a0*/  ISETP.GE.AND P3, PT, R22, RZ, PT ;  /* 0x000000ff1600720c */ /* 0x000fc80003f66270 */
[----:B------:R-:W-:-:S03]  /*17b0*/  SEL R19, R6, R19, !P1 ;  /* 0x0000001306137207 */ /* 0x000fc60004800000 */
[----:B------:R-:W-:Y:S02]  /*17c0*/  @!P2 IMAD.IADD R15, R15, 0x1, -R8 ;  /* 0x000000010f0fa824 */ /* 0x000fe400078e0a08 */
[----:B------:R-:W-:Y:S02]  /*17d0*/  @!P6 IMAD.MOV R21, RZ, RZ, -R21 ;  /* 0x000000ffff15e224 */ /* 0x000fe400078e0a15 */
[----:B------:R-:W-:Y:S01]  /*17e0*/  @!P5 IADD3 R17, PT, PT, -R17, RZ, RZ ;  /* 0x000000ff1111d210 */ /* 0x000fe20007ffe1ff */
[----:B------:R-:W-:Y:S02]  /*17f0*/  IMAD R19, R19, R4, R13 ;  /* 0x0000000413137224 */ /* 0x000fe400078e020d */
[----:B------:R-:W-:Y:S01]  /*1800*/  @!P3 IMAD.MOV R15, RZ, RZ, -R15 ;  /* 0x000000ffff0fb224 */ /* 0x000fe200078e0a0f */
[C---:B------:R-:W-:Y:S02]  /*1810*/  SEL R21, R6.reuse, R21, !P1 ;  /* 0x0000001506157207 */ /* 0x040fe40004800000 */
[----:B------:R-:W-:-:S02]  /*1820*/  SEL R17, R6, R17, !P1 ;  /* 0x0000001106117207 */ /* 0x000fc40004800000 */
[----:B------:R-:W-:Y:S01]  /*1830*/  SEL R6, R6, R15, !P1 ;  /* 0x0000000f06067207 */ /* 0x000fe20004800000 */
[-C--:B------:R-:W-:Y:S01]  /*1840*/  IMAD R21, R21, R4.reuse, R13 ;  /* 0x0000000415157224 */ /* 0x080fe200078e020d */
[----:B------:R-:W-:Y:S01]  /*1850*/  LEA R19, R19, UR5, 0x2 ;  /* 0x0000000513137c11 */ /* 0x000fe2000f8e10ff */
[CC--:B------:R-:W-:Y:S02]  /*1860*/  IMAD R17, R11.reuse, R4.reuse, R17 ;  /* 0x000000040b117224 */ /* 0x0c0fe400078e0211 */
[----:B------:R-:W-:Y:S01]  /*1870*/  IMAD R6, R11, R4, R6 ;  /* 0x000000040b067224 */ /* 0x000fe200078e0206 */
[----:B------:R-:W-:Y:S01]  /*1880*/  LEA R21, R21, UR5, 0x2 ;  /* 0x0000000515157c11 */ /* 0x000fe2000f8e10ff */
[----:B------:R-:W-:Y:S01]  /*1890*/  LDS R8, [R19] ;  /* 0x0000000013087984 */ /* 0x000fe20000000800 */
[----:B------:R-:W-:Y:S01]  /*18a0*/  LEA R17, R17, UR5, 0x2 ;  /* 0x0000000511117c11 */ /* 0x000fe2000f8e10ff */
[----:B------:R-:W-:Y:S01]  /*18b0*/  IMAD.MOV.U32 R13, RZ, RZ, -0x1 ;  /* 0xffffffffff0d7424 */ /* 0x000fe200078e00ff */
[----:B------:R-:W-:Y:S01]  /*18c0*/  LEA R6, R6, UR5, 0x2 ;  /* 0x0000000506067c11 */ /* 0x000fe2000f8e10ff */
[----:B------:R-:W-:Y:S04]  /*18d0*/  LDS R11, [R10+0x4] ;  /* 0x000004000a0b7984 */ /* 0x000fe80000000800 */
[----:B------:R-:W-:Y:S04]  /*18e0*/  LDS R21, [R21] ;  /* 0x0000000015157984 */ /* 0x000fe80000000800 */
[----:B------:R-:W0:Y:S04]  /*18f0*/  LDS R17, [R17] ;  /* 0x0000000011117984 */ /* 0x000e280000000800 */
[----:B------:R-:W2:Y:S01]  /*1900*/  LDS R6, [R6] ;  /* 0x0000000006067984 */ /* 0x000ea20000000800 */
[----:B0-----:R-:W-:-:S04]  /*1910*/  IADD3 R8, PT, PT, R17, R21, R8 ;  /* 0x0000001511087210 */ /* 0x001fc80007ffe008 */
[----:B--2---:R-:W-:Y:S01]  /*1920*/  IADD3 R11, PT, PT, R11, R8, R6 ;  /* 0x000000080b0b7210 */ /* 0x004fe20007ffe006 */
[----:B-1----:R-:W-:-:S03]  /*1930*/  IMAD.WIDE R8, R9, 0x4, R2 ;  /* 0x0000000409087825 */ /* 0x002fc600078e0202 */
[----:B------:R-:W-:-:S04]  /*1940*/  ISETP.GE.AND P1, PT, R11, 0x1, PT ;  /* 0x000000010b00780c */ /* 0x000fc80003f26270 */
[----:B------:R-:W-:-:S05]  /*1950*/  SEL R11, R13, 0x1, !P1 ;  /* 0x000000010d0b7807 */ /* 0x000fca0004800000 */
[----:B------:R3:W-:Y:S04]  /*1960*/  STG.E desc[UR10][R8.64], R11 ;  /* 0x0000000b08007986 */ /* 0x0007e8000c10190a */
.L_x_10:
[----:B------:R-:W-:Y:S05]  /*1970*/  BSYNC.RECONVERGENT B0 ;  /* 0x0000000000007941 */ /* 0x000fea0003800200 */
.L_x_9:
[----:B------:R-:W-:Y:S01]  /*1980*/  VIADD R7, R7, 0x2 ;  /* 0x0000000207077836 */ /* 0x000fe20000000000 */
[----:B------:R-:W-:Y:S06]  /*1990*/  @P0 BRA `(.L_x_11) ;  /* 0xfffffff000b40947 */ /* 0x000fec000383ffff */
.L_x_6:
[----:B-1----:R-:W1:Y:S02]  /*19a0*/  LDC R2, c[0x0][0x394] ;  /* 0x0000e500ff027b82 */ /* 0x002e640000000800 */
[----:B-1----:R-:W-:-:S04]  /*19b0*/  LOP3.LUT R2, R2, 0x1, RZ, 0xc0, !PT ;  /* 0x0000000102027812 */ /* 0x002fc800078ec0ff */
[----:B------:R-:W-:-:S13]  /*19c0*/  ISETP.NE.U32.AND P0, PT, R2, 0x1, PT ;  /* 0x000000010200780c */ /* 0x000fda0003f05070 */
[----:B------:R-:W-:Y:S05]  /*19d0*/  @P0 EXIT ;  /* 0x000000000000094d */ /* 0x000fea0003800000 */
[----:B------:R-:W-:-:S05]  /*19e0*/  IMAD.IADD R0, R0, 0x1, R5 ;  /* 0x0000000100007824 */ /* 0x000fca00078e0205 */
[----:B------:R-:W-:-:S13]  /*19f0*/  ISETP.GE.AND P0, PT, R0, UR7, PT ;  /* 0x0000000700007c0c */ /* 0x000fda000bf06270 */
[----:B------:R-:W-:Y:S05]  /*1a00*/  @P0 EXIT ;  /* 0x000000000000094d */ /* 0x000fea0003800000 */
[----:B------:R-:W1:Y:S01]  /*1a10*/  LDC R3, c[0x0][0x390] ;  /* 0x0000e400ff037b82 */ /* 0x000e620000000800 */
[----:B------:R-:W-:Y:S01]  /*1a20*/  IMAD.MOV.U32 R6, RZ, RZ, RZ ;  /* 0x000000ffff067224 */ /* 0x000fe200078e00ff */
[----:B0-----:R-:W-:Y:S01]  /*1a30*/  IABS R4, R0 ;  /* 0x0000000000047213 */ /* 0x001fe20000000000 */
[----:B------:R-:W-:-:S05]  /*1a40*/  UMOV UR5, 0x400 ;  /* 0x0000040000057882 */ /* 0x000fca0000000000 */
[----:B------:R-:W0:Y:S01]  /*1a50*/  S2UR UR6, SR_CgaCtaId ;  /* 0x00000000000679c3 */ /* 0x000e220000008800 */
[----:B-1----:R-:W-:-:S04]  /*1a60*/  IABS R5, R3 ;  /* 0x0000000300057213 */ /* 0x002fc80000000000 */
[----:B---3--:R-:W1:Y:S01]  /*1a70*/  I2F.RP R8, R5 ;  /* 0x0000000500087306 */ /* 0x008e620000209400 */
[----:B0-----:R-:W-:-:S07]  /*1a80*/  ULEA UR5, UR6, UR5, 0x18 ;  /* 0x0000000506057291 */ /* 0x001fce000f8ec0ff */
[----:B-1----:R-:W0:Y:S02]  /*1a90*/  MUFU.RCP R8, R8 ;  /* 0x0000000800087308 */ /* 0x002e240000001000 */
[----:B0-----:R-:W-:-:S06]  /*1aa0*/  VIADD R9, R8, 0xffffffe ;  /* 0x0ffffffe08097836 */ /* 0x001fcc0000000000 */
[----:B------:R-:W0:Y:S02]  /*1ab0*/  F2I.FTZ.U32.TRUNC.NTZ R7, R9 ;  /* 0x0000000900077305 */ /* 0x000e24000021f000 */
[----:B0-----:R-:W-:-:S05]  /*1ac0*/  IADD3 R2, PT, PT, RZ, -R7, RZ ;  /* 0x80000007ff027210 */ /* 0x001fca0007ffe0ff */
[----:B--2---:R-:W-:-:S04]  /*1ad0*/  IMAD R11, R2, R5, RZ ;  /* 0x00000005020b7224 */ /* 0x004fc800078e02ff */
[----:B------:R-:W-:-:S06]  /*1ae0*/  IMAD.HI.U32 R7, R7, R11, R6 ;  /* 0x0000000b07077227 */ /* 0x000fcc00078e0006 */
[----:B------:R-:W-:-:S04]  /*1af0*/  IMAD.HI.U32 R2, R7, R4, RZ ;  /* 0x0000000407027227 */ /* 0x000fc800078e00ff */
[----:B------:R-:W-:-:S04]  /*1b00*/  IMAD.MOV R6, RZ, RZ, -R2 ;  /* 0x000000ffff067224 */ /* 0x000fc800078e0a02 */
[----:B------:R-:W-:-:S05]  /*1b10*/  IMAD R4, R5, R6, R4 ;  /* 0x0000000605047224 */ /* 0x000fca00078e0204 */
[----:B------:R-:W-:-:S13]  /*1b20*/  ISETP.GT.U32.AND P1, PT, R5, R4, PT ;  /* 0x000000040500720c */ /* 0x000fda0003f24070 */
[----:B------:R-:W-:Y:S02]  /*1b30*/  @!P1 IMAD.IADD R4, R4, 0x1, -R5 ;  /* 0x0000000104049824 */ /* 0x000fe400078e0a05 */
[----:B------:R-:W-:-:S03]  /*1b40*/  @!P1 VIADD R2, R2, 0x1 ;  /* 0x0000000102029836 */ /* 0x000fc60000000000 */
[----:B------:R-:W-:Y:S02]  /*1b50*/  ISETP.GE.U32.AND P0, PT, R4, R5, PT ;  /* 0x000000050400720c */ /* 0x000fe40003f06070 */
[----:B------:R-:W-:-:S04]  /*1b60*/  LOP3.LUT R4, R0, R3, RZ, 0x3c, !PT ;  /* 0x0000000300047212 */ /* 0x000fc800078e3cff */
[----:B------:R-:W-:Y:S02]  /*1b70*/  ISETP.GE.AND P2, PT, R4, RZ, PT ;  /* 0x000000ff0400720c */ /* 0x000fe40003f46270 */
[----:B------:R-:W-:-:S05]  /*1b80*/  LOP3.LUT R4, RZ, R3, RZ, 0x33, !PT ;  /* 0x00000003ff047212 */ /* 0x000fca00078e33ff */
[----:B------:R-:W-:Y:S01]  /*1b90*/  @P0 VIADD R2, R2, 0x1 ;  /* 0x0000000102020836 */ /* 0x000fe20000000000 */
[----:B------:R-:W-:-:S05]  /*1ba0*/  ISETP.NE.AND P0, PT, R3, RZ, PT ;  /* 0x000000ff0300720c */ /* 0x000fca0003f05270 */
[----:B------:R-:W-:-:S04]  /*1bb0*/  @!P2 IADD3 R2, PT, PT, -R2, RZ, RZ ;  /* 0x000000ff0202a210 */ /* 0x000fc80007ffe1ff */
[----:B------:R-:W-:-:S05]  /*1bc0*/  SEL R2, R4, R2, !P0 ;  /* 0x0000000204027207 */ /* 0x000fca0004000000 */
[C---:B------:R-:W-:Y:S02]  /*1bd0*/  VIADD R13, R2.reuse, UR4 ;  /* 0x00000004020d7c36 */ /* 0x040fe40008000000 */
        /* <DEDUP_REMOVED lines=8> */
[----:B------:R-:W-:Y:S01]  /*1c60*/  VIADD R15, R6, 0x1 ;  /* 0x00000001060f7836 */ /* 0x000fe20000000000 */
[----:B------:R-:W-:Y:S01]  /*1c70*/  IADD3 R8, PT, PT, -R8, RZ, RZ ;  /* 0x000000ff08087210 */ /* 0x000fe20007ffe1ff */
[----:B------:R-:W-:-:S03]  /*1c80*/  IMAD.HI.U32 R9, R7, R14, RZ ;  /* 0x0000000e07097227 */ /* 0x000fc600078e00ff */
[----:B------:R-:W-:Y:S01]  /*1c90*/  IABS R18, R15 ;  /* 0x0000000f00127213 */ /* 0x000fe20000000000 */
[----:B------:R-:W-:-:S04]  /*1ca0*/  IMAD.HI.U32 R10, R7, R16, RZ ;  /* 0x00000010070a7227 */ /* 0x000fc800078e00ff */
[----:B------:R-:W-:Y:S02]  /*1cb0*/  IMAD.MOV R9, RZ, RZ, -R9 ;  /* 0x000000ffff097224 */ /* 0x000fe400078e0a09 */
[C---:B------:R-:W-:Y:S02]  /*1cc0*/  IMAD R8, R5.reuse, R8, R12 ;  /* 0x0000000805087224 */ /* 0x040fe400078e020c */
[----:B------:R-:W-:Y:S02]  /*1cd0*/  IMAD.MOV R11, RZ, RZ, -R10 ;  /* 0x000000ffff0b7224 */ /* 0x000fe400078e0a0a */
[C---:B------:R-:W-:Y:S01]  /*1ce0*/  IMAD R10, R5.reuse, R9, R14 ;  /* 0x00000009050a7224 */ /* 0x040fe200078e020e */
[----:B------:R-:W-:Y:S01]  /*1cf0*/  ISETP.GT.U32.AND P1, PT, R5, R8, PT ;  /* 0x000000080500720c */ /* 0x000fe20003f24070 */
[----:B------:R-:W-:-:S03]  /*1d00*/  IMAD.HI.U32 R7, R7, R18, RZ ;  /* 0x0000001207077227 */ /* 0x000fc600078e00ff */
[C---:B------:R-:W-:Y:S01]  /*1d10*/  ISETP.GT.U32.AND P2, PT, R5.reuse, R10, PT ;  /* 0x0000000a0500720c */ /* 0x040fe20003f44070 */
[----:B------:R-:W-:Y:S02]  /*1d20*/  IMAD.MOV R7, RZ, RZ, -R7 ;  /* 0x000000ffff077224 */ /* 0x000fe400078e0a07 */
[C---:B------:R-:W-:Y:S02]  /*1d30*/  IMAD R12, R5.reuse, R11, R16 ;  /* 0x0000000b050c7224 */ /* 0x040fe400078e0210 */
[----:B------:R-:W-:-:S03]  /*1d40*/  IMAD R14, R5, R7, R18 ;  /* 0x00000007050e7224 */ /* 0x000fc600078e0212 */
[C---:B------:R-:W-:Y:S01]  /*1d50*/  ISETP.GT.U32.AND P3, PT, R5.reuse, R12, PT ;  /* 0x0000000c0500720c */ /* 0x040fe20003f64070 */
[----:B------:R-:W-:Y:S01]  /*1d60*/  @!P1 IMAD.IADD R8, R8, 0x1, -R5 ;  /* 0x0000000108089824 */ /* 0x000fe200078e0a05 */
[----:B------:R-:W-:-:S03]  /*1d70*/  ISETP.GT.U32.AND P4, PT, R5, R14, PT ;  /* 0x0000000e0500720c */ /* 0x000fc60003f84070 */
[----:B------:R-:W-:Y:S01]  /*1d80*/  @!P2 IMAD.IADD R10, R10, 0x1, -R5 ;  /* 0x000000010a0aa824 */ /* 0x000fe200078e0a05 */
[----:B------:R-:W-:Y:S02]  /*1d90*/  ISETP.GT.U32.AND P6, PT, R5, R8, PT ;  /* 0x000000080500720c */ /* 0x000fe40003fc4070 */
[----:B------:R-:W-:Y:S02]  /*1da0*/  ISETP.GE.AND P2, PT, R19, RZ, PT ;  /* 0x000000ff1300720c */ /* 0x000fe40003f46270 */
[----:B------:R-:W-:-:S03]  /*1db0*/  ISETP.GT.U32.AND P5, PT, R5, R10, PT ;  /* 0x0000000a0500720c */ /* 0x000fc60003fa4070 */
[----:B------:R-:W-:Y:S02]  /*1dc0*/  @!P3 IADD3 R12, PT, PT, R12, -R5, RZ ;  /* 0x800000050c0cb210 */ /* 0x000fe40007ffe0ff */
[--C-:B------:R-:W-:Y:S01]  /*1dd0*/  @!P4 IMAD.IADD R14, R14, 0x1, -R5.reuse ;  /* 0x000000010e0ec824 */ /* 0x100fe200078e0a05 */
[----:B------:R-:W-:Y:S02]  /*1de0*/  ISETP.GE.AND P3, PT, R13, RZ, PT ;  /* 0x000000ff0d00720c */ /* 0x000fe40003f66270 */
[C---:B------:R-:W-:Y:S01]  /*1df0*/  ISETP.GT.U32.AND P1, PT, R5.reuse, R12, PT ;  /* 0x0000000c0500720c */ /* 0x040fe20003f24070 */
[--C-:B------:R-:W-:Y:S01]  /*1e00*/  @!P6 IMAD.IADD R8, R8, 0x1, -R5.reuse ;  /* 0x000000010808e824 */ /* 0x100fe200078e0a05 */
[----:B------:R-:W-:Y:S02]  /*1e10*/  ISETP.GT.U32.AND P4, PT, R5, R14, PT ;  /* 0x0000000e0500720c */ /* 0x000fe40003f84070 */
[----:B------:R-:W-:Y:S01]  /*1e20*/  ISETP.GE.AND P6, PT, R17, RZ, PT ;  /* 0x000000ff1100720c */ /* 0x000fe20003fc6270 */
[----:B------:R-:W-:Y:S01]  /*1e30*/  @!P5 IMAD.IADD R10, R10, 0x1, -R5 ;  /* 0x000000010a0ad824 */ /* 0x000fe200078e0a05 */
[----:B------:R-:W-:-:S03]  /*1e40*/  ISETP.GE.AND P5, PT, R15, RZ, PT ;  /* 0x000000ff0f00720c */ /* 0x000fc60003fa6270 */
[----:B------:R-:W-:Y:S02]  /*1e50*/  @!P2 IMAD.MOV R10, RZ, RZ, -R10 ;  /* 0x000000ffff0aa224 */ /* 0x000fe400078e0a0a */
[----:B------:R-:W-:Y:S02]  /*1e60*/  @!P3 IADD3 R8, PT, PT, -R8, RZ, RZ ;  /* 0x000000ff0808b210 */ /* 0x000fe40007ffe1ff */
[--C-:B------:R-:W-:Y:S01]  /*1e70*/  @!P1 IMAD.IADD R12, R12, 0x1, -R5.reuse ;  /* 0x000000010c0c9824 */ /* 0x100fe200078e0a05 */
[----:B------:R-:W-:Y:S01]  /*1e80*/  SEL R10, R4, R10, !P0 ;  /* 0x0000000a040a7207 */ /* 0x000fe20004000000 */
[----:B------:R-:W-:Y:S01]  /*1e90*/  @!P4 IMAD.IADD R14, R14, 0x1, -R5 ;  /* 0x000000010e0ec824 */ /* 0x000fe200078e0a05 */
[----:B------:R-:W-:Y:S01]  /*1ea0*/  SEL R8, R4, R8, !P0 ;  /* 0x0000000804087207 */ /* 0x000fe20004000000 */
[----:B------:R-:W-:Y:S01]  /*1eb0*/  @!P6 IMAD.MOV R12, RZ, RZ, -R12 ;  /* 0x000000ffff0ce224 */ /* 0x000fe200078e0a0c */
[----:B------:R-:W-:Y:S01]  /*1ec0*/  LEA R5, R0, UR5, 0x2 ;  /* 0x0000000500057c11 */ /* 0x000fe2000f8e10ff */
[----:B------:R-:W-:-:S02]  /*1ed0*/  @!P5 IMAD.MOV R14, RZ, RZ, -R14 ;  /* 0x000000ffff0ed224 */ /* 0x000fc400078e0a0e */
[-CC-:B------:R-:W-:Y:S01]  /*1ee0*/  IMAD R10, R10, R3.reuse, R6.reuse ;  /* 0x000000030a0a7224 */ /* 0x180fe200078e0206 */
[----:B------:R-:W-:Y:S01]  /*1ef0*/  SEL R12, R4, R12, !P0 ;  /* 0x0000000c040c7207 */ /* 0x000fe20004000000 */
[-C--:B------:R-:W-:Y:S01]  /*1f00*/  IMAD R8, R8, R3.reuse, R6 ;  /* 0x0000000308087224 */ /* 0x080fe200078e0206 */
[----:B------:R-:W-:Y:S01]  /*1f10*/  SEL R4, R4, R14, !P0 ;  /* 0x0000000e04047207 */ /* 0x000fe20004000000 */
[----:B------:R-:W-:Y:S01]  /*1f20*/  LDS R5, [R5] ;  /* 0x0000000005057984 */ /* 0x000fe20000000800 */
[----:B------:R-:W-:Y:S01]  /*1f30*/  LEA R10, R10, UR5, 0x2 ;  /* 0x000000050a0a7c11 */ /* 0x000fe2000f8e10ff */
[-C--:B------:R-:W-:Y:S01]  /*1f40*/  IMAD R12, R2, R3.reuse, R12 ;  /* 0x00000003020c7224 */ /* 0x080fe200078e020c */
[----:B------:R-:W-:Y:S01]  /*1f50*/  LEA R8, R8, UR5, 0x2 ;  /* 0x0000000508087c11 */ /* 0x000fe2000f8e10ff */
[----:B------:R-:W-:Y:S02]  /*1f60*/  IMAD R4, R2, R3, R4 ;  /* 0x0000000302047224 */ /* 0x000fe400078e0204 */
[----:B------:R-:W0:Y:S01]  /*1f70*/  LDC.64 R2, c[0x0][0x388] ;  /* 0x0000e200ff027b82 */ /* 0x000e220000000a00 */
[----:B------:R-:W-:Y:S01]  /*1f80*/  LEA R12, R12, UR5, 0x2 ;  /* 0x000000050c0c7c11 */ /* 0x000fe2000f8e10ff */
[----:B------:R-:W-:Y:S01]  /*1f90*/  LDS R7, [R8] ;  /* 0x0000000008077984 */ /* 0x000fe20000000800 */
[----:B------:R-:W-:-:S03]  /*1fa0*/  LEA R4, R4, UR5, 0x2 ;  /* 0x0000000504047c11 */ /* 0x000fc6000f8e10ff */
[----:B------:R-:W-:Y:S04]  /*1fb0*/  LDS R10, [R10] ;  /* 0x000000000a0a7984 */ /* 0x000fe80000000800 */
[----:B------:R-:W1:Y:S04]  /*1fc0*/  LDS R12, [R12] ;  /* 0x000000000c0c7984 */ /* 0x000e680000000800 */
[----:B------:R-:W2:Y:S01]  /*1fd0*/  LDS R4, [R4] ;  /* 0x0000000004047984 */ /* 0x000ea20000000800 */
[----:B0-----:R-:W-:Y:S01]  /*1fe0*/  IMAD.WIDE R2, R0, 0x4, R2 ;  /* 0x0000000400027825 */ /* 0x001fe200078e0202 */
[----:B-1----:R-:W-:-:S03]  /*1ff0*/  IADD3 R6, PT, PT, R12, R10, R7 ;  /* 0x0000000a0c067210 */ /* 0x002fc60007ffe007 */
[----:B------:R-:W-:Y:S01]  /*2000*/  IMAD.MOV.U32 R7, RZ, RZ, -0x1 ;  /* 0xffffffffff077424 */ /* 0x000fe200078e00ff */
[----:B--2---:R-:W-:-:S04]  /*2010*/  IADD3 R6, PT, PT, R5, R6, R4 ;  /* 0x0000000605067210 */ /* 0x004fc80007ffe004 */
[----:B------:R-:W-:-:S04]  /*2020*/  ISETP.GE.AND P0, PT, R6, 0x1, PT ;  /* 0x000000010600780c */ /* 0x000fc80003f06270 */
[----:B------:R-:W-:-:S05]  /*2030*/  SEL R7, R7, 0x1, !P0 ;  /* 0x0000000107077807 */ /* 0x000fca0004000000 */
[----:B------:R-:W-:Y:S01]  /*2040*/  STG.E desc[UR10][R2.64], R7 ;  /* 0x0000000702007986 */ /* 0x000fe2000c10190a */
[----:B------:R-:W-:Y:S05]  /*2050*/  EXIT ;  /* 0x000000000000794d */ /* 0x000fea0003800000 */
.L_x_12:
[----:B------:R-:W-:-:S00]  /*2060*/  BRA `(.L_x_12) ;  /* 0xfffffffc00fc7947 */ /* 0x000fc0000383ffff */
[----:B------:R-:W-:-:S00]  /*2070*/  NOP ;  /* 0x0000000000007918 */ /* 0x000fc00000000000 */
        /* <DEDUP_REMOVED lines=8> */
.L_x_13:


//--------------------- .nv.shared._Z9isingCudaPiS_ii --------------------------
	.section	.nv.shared._Z9isingCudaPiS_ii,"aw",@nobits
	.sectionflags	@""
	.align	16
	.zero		1024


//--------------------- .nv.shared.reserved.0     --------------------------
	.section	.nv.shared.reserved.0,"aw",@nobits
	.weak		__nv_reservedSMEM_offset_0_alias
	.size		__nv_reservedSMEM_offset_0_alias, 0, 64
	.other		__nv_reservedSMEM_offset_0_alias,@"STO_CUDA_RESERVED_SHARED STV_DEFAULT"
__nv_reservedSMEM_offset_0_alias:
	.zero		0
	.zero		64


//--------------------- .nv.constant0._Z9isingCudaPiS_ii --------------------------
	.section	.nv.constant0._Z9isingCudaPiS_ii,"a",@progbits
	.sectionflags	@""
	.align	4
.nv.constant0._Z9isingCudaPiS_ii:
	.zero		920


//--------------------- SYMBOLS --------------------------

	.type		.nv.reservedSmem.offset0,@object
	.size		.nv.reservedSmem.offset0,0x4
	.type		.nv.reservedSmem.cap,@object
	.size		.nv.reservedSmem.cap,0x4
